//
// Generated by NVIDIA NVVM Compiler
//
// Compiler Build ID: CL-36424714
// Cuda compilation tools, release 13.0, V13.0.88
// Based on NVVM 20.0.0
//

.version 9.0
.target sm_100
.address_size 64

	// .globl	_Z15matrixMulKernelIiEvPT_PKS0_S3_m
.global .align 1 .b8 _ZN34_INTERNAL_da0552aa_4_k_cu_e35814154cuda3std3__45__cpo5beginE[1];
.global .align 1 .b8 _ZN34_INTERNAL_da0552aa_4_k_cu_e35814154cuda3std3__45__cpo3endE[1];
.global .align 1 .b8 _ZN34_INTERNAL_da0552aa_4_k_cu_e35814154cuda3std3__45__cpo6cbeginE[1];
.global .align 1 .b8 _ZN34_INTERNAL_da0552aa_4_k_cu_e35814154cuda3std3__45__cpo4cendE[1];
.global .align 1 .b8 _ZN34_INTERNAL_da0552aa_4_k_cu_e35814154cuda3std3__45__cpo6rbeginE[1];
.global .align 1 .b8 _ZN34_INTERNAL_da0552aa_4_k_cu_e35814154cuda3std3__45__cpo4rendE[1];
.global .align 1 .b8 _ZN34_INTERNAL_da0552aa_4_k_cu_e35814154cuda3std3__45__cpo7crbeginE[1];
.global .align 1 .b8 _ZN34_INTERNAL_da0552aa_4_k_cu_e35814154cuda3std3__45__cpo5crendE[1];
.global .align 1 .b8 _ZN34_INTERNAL_da0552aa_4_k_cu_e35814154cuda3std3__436_GLOBAL__N__da0552aa_4_k_cu_e35814156ignoreE[1];
.global .align 1 .b8 _ZN34_INTERNAL_da0552aa_4_k_cu_e35814154cuda3std3__419piecewise_constructE[1];
.global .align 1 .b8 _ZN34_INTERNAL_da0552aa_4_k_cu_e35814154cuda3std3__48in_placeE[1];
.global .align 1 .b8 _ZN34_INTERNAL_da0552aa_4_k_cu_e35814154cuda3std3__420unreachable_sentinelE[1];
.global .align 1 .b8 _ZN34_INTERNAL_da0552aa_4_k_cu_e35814154cuda3std3__47nulloptE[1];
.global .align 1 .b8 _ZN34_INTERNAL_da0552aa_4_k_cu_e35814154cuda3std3__48unexpectE[1];
.global .align 1 .b8 _ZN34_INTERNAL_da0552aa_4_k_cu_e35814154cuda3std6ranges3__45__cpo4swapE[1];
.global .align 1 .b8 _ZN34_INTERNAL_da0552aa_4_k_cu_e35814154cuda3std6ranges3__45__cpo9iter_moveE[1];
.global .align 1 .b8 _ZN34_INTERNAL_da0552aa_4_k_cu_e35814154cuda3std6ranges3__45__cpo5beginE[1];
.global .align 1 .b8 _ZN34_INTERNAL_da0552aa_4_k_cu_e35814154cuda3std6ranges3__45__cpo3endE[1];
.global .align 1 .b8 _ZN34_INTERNAL_da0552aa_4_k_cu_e35814154cuda3std6ranges3__45__cpo6cbeginE[1];
.global .align 1 .b8 _ZN34_INTERNAL_da0552aa_4_k_cu_e35814154cuda3std6ranges3__45__cpo4cendE[1];
.global .align 1 .b8 _ZN34_INTERNAL_da0552aa_4_k_cu_e35814154cuda3std6ranges3__45__cpo7advanceE[1];
.global .align 1 .b8 _ZN34_INTERNAL_da0552aa_4_k_cu_e35814154cuda3std6ranges3__45__cpo9iter_swapE[1];
.global .align 1 .b8 _ZN34_INTERNAL_da0552aa_4_k_cu_e35814154cuda3std6ranges3__45__cpo4nextE[1];
.global .align 1 .b8 _ZN34_INTERNAL_da0552aa_4_k_cu_e35814154cuda3std6ranges3__45__cpo4prevE[1];
.global .align 1 .b8 _ZN34_INTERNAL_da0552aa_4_k_cu_e35814154cuda3std6ranges3__45__cpo4dataE[1];
.global .align 1 .b8 _ZN34_INTERNAL_da0552aa_4_k_cu_e35814154cuda3std6ranges3__45__cpo5cdataE[1];
.global .align 1 .b8 _ZN34_INTERNAL_da0552aa_4_k_cu_e35814154cuda3std6ranges3__45__cpo4sizeE[1];
.global .align 1 .b8 _ZN34_INTERNAL_da0552aa_4_k_cu_e35814154cuda3std6ranges3__45__cpo5ssizeE[1];
.global .align 1 .b8 _ZN34_INTERNAL_da0552aa_4_k_cu_e35814154cuda3std6ranges3__45__cpo8distanceE[1];
.global .align 1 .b8 _ZN34_INTERNAL_da0552aa_4_k_cu_e35814156thrust24THRUST_300001_SM_1000_NS8cuda_cub3parE[1];
.global .align 1 .b8 _ZN34_INTERNAL_da0552aa_4_k_cu_e35814156thrust24THRUST_300001_SM_1000_NS8cuda_cub10par_nosyncE[1];
.global .align 1 .b8 _ZN34_INTERNAL_da0552aa_4_k_cu_e35814156thrust24THRUST_300001_SM_1000_NS6system6detail10sequential3seqE[1];
.global .align 1 .b8 _ZN34_INTERNAL_da0552aa_4_k_cu_e35814156thrust24THRUST_300001_SM_1000_NS12placeholders2_1E[1];
.global .align 1 .b8 _ZN34_INTERNAL_da0552aa_4_k_cu_e35814156thrust24THRUST_300001_SM_1000_NS12placeholders2_2E[1];
.global .align 1 .b8 _ZN34_INTERNAL_da0552aa_4_k_cu_e35814156thrust24THRUST_300001_SM_1000_NS12placeholders2_3E[1];
.global .align 1 .b8 _ZN34_INTERNAL_da0552aa_4_k_cu_e35814156thrust24THRUST_300001_SM_1000_NS12placeholders2_4E[1];
.global .align 1 .b8 _ZN34_INTERNAL_da0552aa_4_k_cu_e35814156thrust24THRUST_300001_SM_1000_NS12placeholders2_5E[1];
.global .align 1 .b8 _ZN34_INTERNAL_da0552aa_4_k_cu_e35814156thrust24THRUST_300001_SM_1000_NS12placeholders2_6E[1];
.global .align 1 .b8 _ZN34_INTERNAL_da0552aa_4_k_cu_e35814156thrust24THRUST_300001_SM_1000_NS12placeholders2_7E[1];
.global .align 1 .b8 _ZN34_INTERNAL_da0552aa_4_k_cu_e35814156thrust24THRUST_300001_SM_1000_NS12placeholders2_8E[1];
.global .align 1 .b8 _ZN34_INTERNAL_da0552aa_4_k_cu_e35814156thrust24THRUST_300001_SM_1000_NS12placeholders2_9E[1];
.global .align 1 .b8 _ZN34_INTERNAL_da0552aa_4_k_cu_e35814156thrust24THRUST_300001_SM_1000_NS12placeholders3_10E[1];
.global .align 1 .b8 _ZN34_INTERNAL_da0552aa_4_k_cu_e35814156thrust24THRUST_300001_SM_1000_NS3seqE[1];

.visible .entry _Z15matrixMulKernelIiEvPT_PKS0_S3_m(
	.param .u64 .ptr .align 1 _Z15matrixMulKernelIiEvPT_PKS0_S3_m_param_0,
	.param .u64 .ptr .align 1 _Z15matrixMulKernelIiEvPT_PKS0_S3_m_param_1,
	.param .u64 .ptr .align 1 _Z15matrixMulKernelIiEvPT_PKS0_S3_m_param_2,
	.param .u64 _Z15matrixMulKernelIiEvPT_PKS0_S3_m_param_3
)
{
	.reg .pred 	%p<10>;
	.reg .b32 	%r<64>;
	.reg .b64 	%rd<75>;

	ld.param.u64 	%rd25, [_Z15matrixMulKernelIiEvPT_PKS0_S3_m_param_0];
	ld.param.u64 	%rd27, [_Z15matrixMulKernelIiEvPT_PKS0_S3_m_param_1];
	ld.param.u64 	%rd28, [_Z15matrixMulKernelIiEvPT_PKS0_S3_m_param_2];
	ld.param.u64 	%rd26, [_Z15matrixMulKernelIiEvPT_PKS0_S3_m_param_3];
	cvta.to.global.u64 	%rd1, %rd28;
	cvta.to.global.u64 	%rd2, %rd27;
	mov.u32 	%r8, %ctaid.x;
	mov.u32 	%r9, %ntid.x;
	mov.u32 	%r10, %tid.x;
	mad.lo.s32 	%r11, %r8, %r9, %r10;
	cvt.u64.u32 	%rd3, %r11;
	mov.u32 	%r12, %ctaid.y;
	mov.u32 	%r13, %ntid.y;
	mov.u32 	%r14, %tid.y;
	mad.lo.s32 	%r15, %r12, %r13, %r14;
	cvt.u64.u32 	%rd4, %r15;
	max.u64 	%rd29, %rd4, %rd3;
	setp.ge.u64 	%p1, %rd29, %rd26;
	@%p1 bra 	$L__BB0_12;
	cvta.to.global.u64 	%rd31, %rd25;
	mul.lo.s64 	%rd5, %rd26, %rd4;
	add.s64 	%rd32, %rd5, %rd3;
	shl.b64 	%rd33, %rd32, 2;
	add.s64 	%rd6, %rd31, %rd33;
	mov.b32 	%r61, 0;
	st.global.u32 	[%rd6], %r61;
	and.b64  	%rd7, %rd26, 7;
	setp.lt.u64 	%p2, %rd26, 8;
	mov.b64 	%rd73, 0;
	@%p2 bra 	$L__BB0_4;
	and.b64  	%rd73, %rd26, -8;
	shl.b64 	%rd34, %rd3, 2;
	add.s64 	%rd70, %rd1, %rd34;
	shl.b64 	%rd10, %rd26, 5;
	shl.b64 	%rd35, %rd5, 2;
	add.s64 	%rd36, %rd35, %rd2;
	add.s64 	%rd69, %rd36, 16;
	shl.b64 	%rd12, %rd26, 2;
	mov.b32 	%r61, 0;
	mov.u64 	%rd71, %rd73;
$L__BB0_3:
	.pragma "nounroll";
	ld.global.u32 	%r18, [%rd69+-16];
	ld.global.u32 	%r19, [%rd70];
	mad.lo.s32 	%r20, %r19, %r18, %r61;
	st.global.u32 	[%rd6], %r20;
	ld.global.u32 	%r21, [%rd69+-12];
	add.s64 	%rd37, %rd70, %rd12;
	ld.global.u32 	%r22, [%rd37];
	mad.lo.s32 	%r23, %r22, %r21, %r20;
	st.global.u32 	[%rd6], %r23;
	ld.global.u32 	%r24, [%rd69+-8];
	add.s64 	%rd38, %rd37, %rd12;
	ld.global.u32 	%r25, [%rd38];
	mad.lo.s32 	%r26, %r25, %r24, %r23;
	st.global.u32 	[%rd6], %r26;
	ld.global.u32 	%r27, [%rd69+-4];
	add.s64 	%rd39, %rd38, %rd12;
	ld.global.u32 	%r28, [%rd39];
	mad.lo.s32 	%r29, %r28, %r27, %r26;
	st.global.u32 	[%rd6], %r29;
	ld.global.u32 	%r30, [%rd69];
	add.s64 	%rd40, %rd39, %rd12;
	ld.global.u32 	%r31, [%rd40];
	mad.lo.s32 	%r32, %r31, %r30, %r29;
	st.global.u32 	[%rd6], %r32;
	ld.global.u32 	%r33, [%rd69+4];
	add.s64 	%rd41, %rd40, %rd12;
	ld.global.u32 	%r34, [%rd41];
	mad.lo.s32 	%r35, %r34, %r33, %r32;
	st.global.u32 	[%rd6], %r35;
	ld.global.u32 	%r36, [%rd69+8];
	add.s64 	%rd42, %rd41, %rd12;
	ld.global.u32 	%r37, [%rd42];
	mad.lo.s32 	%r38, %r37, %r36, %r35;
	st.global.u32 	[%rd6], %r38;
	ld.global.u32 	%r39, [%rd69+12];
	add.s64 	%rd43, %rd42, %rd12;
	ld.global.u32 	%r40, [%rd43];
	mad.lo.s32 	%r61, %r40, %r39, %r38;
	st.global.u32 	[%rd6], %r61;
	add.s64 	%rd71, %rd71, -8;
	add.s64 	%rd70, %rd70, %rd10;
	add.s64 	%rd69, %rd69, 32;
	setp.ne.s64 	%p3, %rd71, 0;
	@%p3 bra 	$L__BB0_3;
$L__BB0_4:
	setp.eq.s64 	%p4, %rd7, 0;
	@%p4 bra 	$L__BB0_12;
	and.b64  	%rd20, %rd26, 3;
	setp.lt.u64 	%p5, %rd7, 4;
	@%p5 bra 	$L__BB0_7;
	add.s64 	%rd44, %rd73, %rd5;
	shl.b64 	%rd45, %rd44, 2;
	add.s64 	%rd46, %rd2, %rd45;
	ld.global.u32 	%r41, [%rd46];
	mad.lo.s64 	%rd47, %rd73, %rd26, %rd3;
	shl.b64 	%rd48, %rd47, 2;
	add.s64 	%rd49, %rd1, %rd48;
	ld.global.u32 	%r42, [%rd49];
	mad.lo.s32 	%r43, %r42, %r41, %r61;
	st.global.u32 	[%rd6], %r43;
	ld.global.u32 	%r44, [%rd46+4];
	shl.b64 	%rd50, %rd26, 2;
	add.s64 	%rd51, %rd49, %rd50;
	ld.global.u32 	%r45, [%rd51];
	mad.lo.s32 	%r46, %r45, %r44, %r43;
	st.global.u32 	[%rd6], %r46;
	ld.global.u32 	%r47, [%rd46+8];
	add.s64 	%rd52, %rd51, %rd50;
	ld.global.u32 	%r48, [%rd52];
	mad.lo.s32 	%r49, %r48, %r47, %r46;
	st.global.u32 	[%rd6], %r49;
	ld.global.u32 	%r50, [%rd46+12];
	add.s64 	%rd53, %rd52, %rd50;
	ld.global.u32 	%r51, [%rd53];
	mad.lo.s32 	%r61, %r51, %r50, %r49;
	st.global.u32 	[%rd6], %r61;
	add.s64 	%rd73, %rd73, 4;
$L__BB0_7:
	setp.eq.s64 	%p6, %rd20, 0;
	@%p6 bra 	$L__BB0_12;
	setp.eq.s64 	%p7, %rd20, 1;
	@%p7 bra 	$L__BB0_10;
	add.s64 	%rd54, %rd73, %rd5;
	shl.b64 	%rd55, %rd54, 2;
	add.s64 	%rd56, %rd2, %rd55;
	ld.global.u32 	%r52, [%rd56];
	mad.lo.s64 	%rd57, %rd73, %rd26, %rd3;
	shl.b64 	%rd58, %rd57, 2;
	add.s64 	%rd59, %rd1, %rd58;
	ld.global.u32 	%r53, [%rd59];
	mad.lo.s32 	%r54, %r53, %r52, %r61;
	st.global.u32 	[%rd6], %r54;
	ld.global.u32 	%r55, [%rd56+4];
	shl.b64 	%rd60, %rd26, 2;
	add.s64 	%rd61, %rd59, %rd60;
	ld.global.u32 	%r56, [%rd61];
	mad.lo.s32 	%r61, %r56, %r55, %r54;
	st.global.u32 	[%rd6], %r61;
	add.s64 	%rd73, %rd73, 2;
$L__BB0_10:
	and.b64  	%rd62, %rd26, 1;
	setp.eq.b64 	%p8, %rd62, 1;
	not.pred 	%p9, %p8;
	@%p9 bra 	$L__BB0_12;
	add.s64 	%rd63, %rd73, %rd5;
	shl.b64 	%rd64, %rd63, 2;
	add.s64 	%rd65, %rd2, %rd64;
	ld.global.u32 	%r57, [%rd65];
	mad.lo.s64 	%rd66, %rd73, %rd26, %rd3;
	shl.b64 	%rd67, %rd66, 2;
	add.s64 	%rd68, %rd1, %rd67;
	ld.global.u32 	%r58, [%rd68];
	mad.lo.s32 	%r59, %r58, %r57, %r61;
	st.global.u32 	[%rd6], %r59;
$L__BB0_12:
	ret;

}
	// .globl	_Z15matrixAddKernelIiEvPT_PKS0_S3_m
.visible .entry _Z15matrixAddKernelIiEvPT_PKS0_S3_m(
	.param .u64 .ptr .align 1 _Z15matrixAddKernelIiEvPT_PKS0_S3_m_param_0,
	.param .u64 .ptr .align 1 _Z15matrixAddKernelIiEvPT_PKS0_S3_m_param_1,
	.param .u64 .ptr .align 1 _Z15matrixAddKernelIiEvPT_PKS0_S3_m_param_2,
	.param .u64 _Z15matrixAddKernelIiEvPT_PKS0_S3_m_param_3
)
{
	.reg .pred 	%p<2>;
	.reg .b32 	%r<13>;
	.reg .b64 	%rd<17>;

	ld.param.u64 	%rd3, [_Z15matrixAddKernelIiEvPT_PKS0_S3_m_param_0];
	ld.param.u64 	%rd4, [_Z15matrixAddKernelIiEvPT_PKS0_S3_m_param_1];
	ld.param.u64 	%rd5, [_Z15matrixAddKernelIiEvPT_PKS0_S3_m_param_2];
	ld.param.u64 	%rd7, [_Z15matrixAddKernelIiEvPT_PKS0_S3_m_param_3];
	mov.u32 	%r1, %tid.x;
	mov.u32 	%r2, %ctaid.x;
	mov.u32 	%r3, %ntid.x;
	mad.lo.s32 	%r4, %r2, %r3, %r1;
	cvt.u64.u32 	%rd1, %r4;
	mov.u32 	%r5, %tid.y;
	mov.u32 	%r6, %ctaid.y;
	mov.u32 	%r7, %ntid.y;
	mad.lo.s32 	%r8, %r6, %r7, %r5;
	cvt.u64.u32 	%rd2, %r8;
	max.u64 	%rd8, %rd1, %rd2;
	setp.ge.u64 	%p1, %rd8, %rd7;
	@%p1 bra 	$L__BB1_2;
	cvta.to.global.u64 	%rd9, %rd4;
	cvta.to.global.u64 	%rd10, %rd5;
	cvta.to.global.u64 	%rd11, %rd3;
	mad.lo.s64 	%rd12, %rd7, %rd1, %rd2;
	shl.b64 	%rd13, %rd12, 2;
	add.s64 	%rd14, %rd9, %rd13;
	ld.global.u32 	%r10, [%rd14];
	add.s64 	%rd15, %rd10, %rd13;
	ld.global.u32 	%r11, [%rd15];
	add.s32 	%r12, %r11, %r10;
	add.s64 	%rd16, %rd11, %rd13;
	st.global.u32 	[%rd16], %r12;
$L__BB1_2:
	ret;

}
	// .globl	_Z15matrixMulKernelIfEvPT_PKS0_S3_m
.visible .entry _Z15matrixMulKernelIfEvPT_PKS0_S3_m(
	.param .u64 .ptr .align 1 _Z15matrixMulKernelIfEvPT_PKS0_S3_m_param_0,
	.param .u64 .ptr .align 1 _Z15matrixMulKernelIfEvPT_PKS0_S3_m_param_1,
	.param .u64 .ptr .align 1 _Z15matrixMulKernelIfEvPT_PKS0_S3_m_param_2,
	.param .u64 _Z15matrixMulKernelIfEvPT_PKS0_S3_m_param_3
)
{
	.reg .pred 	%p<10>;
	.reg .b32 	%r<10>;
	.reg .b32 	%f<56>;
	.reg .b64 	%rd<75>;

	ld.param.u64 	%rd25, [_Z15matrixMulKernelIfEvPT_PKS0_S3_m_param_0];
	ld.param.u64 	%rd27, [_Z15matrixMulKernelIfEvPT_PKS0_S3_m_param_1];
	ld.param.u64 	%rd28, [_Z15matrixMulKernelIfEvPT_PKS0_S3_m_param_2];
	ld.param.u64 	%rd26, [_Z15matrixMulKernelIfEvPT_PKS0_S3_m_param_3];
	cvta.to.global.u64 	%rd1, %rd28;
	cvta.to.global.u64 	%rd2, %rd27;
	mov.u32 	%r1, %ctaid.x;
	mov.u32 	%r2, %ntid.x;
	mov.u32 	%r3, %tid.x;
	mad.lo.s32 	%r4, %r1, %r2, %r3;
	cvt.u64.u32 	%rd3, %r4;
	mov.u32 	%r5, %ctaid.y;
	mov.u32 	%r6, %ntid.y;
	mov.u32 	%r7, %tid.y;
	mad.lo.s32 	%r8, %r5, %r6, %r7;
	cvt.u64.u32 	%rd4, %r8;
	max.u64 	%rd29, %rd4, %rd3;
	setp.ge.u64 	%p1, %rd29, %rd26;
	@%p1 bra 	$L__BB2_12;
	cvta.to.global.u64 	%rd31, %rd25;
	mul.lo.s64 	%rd5, %rd26, %rd4;
	add.s64 	%rd32, %rd5, %rd3;
	shl.b64 	%rd33, %rd32, 2;
	add.s64 	%rd6, %rd31, %rd33;
	mov.b32 	%r9, 0;
	st.global.u32 	[%rd6], %r9;
	and.b64  	%rd7, %rd26, 7;
	setp.lt.u64 	%p2, %rd26, 8;
	mov.b64 	%rd73, 0;
	mov.f32 	%f53, 0f00000000;
	@%p2 bra 	$L__BB2_4;
	and.b64  	%rd73, %rd26, -8;
	shl.b64 	%rd34, %rd3, 2;
	add.s64 	%rd70, %rd1, %rd34;
	shl.b64 	%rd10, %rd26, 5;
	shl.b64 	%rd35, %rd5, 2;
	add.s64 	%rd36, %rd35, %rd2;
	add.s64 	%rd69, %rd36, 16;
	shl.b64 	%rd12, %rd26, 2;
	mov.f32 	%f53, 0f00000000;
	mov.u64 	%rd71, %rd73;
$L__BB2_3:
	.pragma "nounroll";
	ld.global.f32 	%f10, [%rd69+-16];
	ld.global.f32 	%f11, [%rd70];
	fma.rn.f32 	%f12, %f10, %f11, %f53;
	st.global.f32 	[%rd6], %f12;
	ld.global.f32 	%f13, [%rd69+-12];
	add.s64 	%rd37, %rd70, %rd12;
	ld.global.f32 	%f14, [%rd37];
	fma.rn.f32 	%f15, %f13, %f14, %f12;
	st.global.f32 	[%rd6], %f15;
	ld.global.f32 	%f16, [%rd69+-8];
	add.s64 	%rd38, %rd37, %rd12;
	ld.global.f32 	%f17, [%rd38];
	fma.rn.f32 	%f18, %f16, %f17, %f15;
	st.global.f32 	[%rd6], %f18;
	ld.global.f32 	%f19, [%rd69+-4];
	add.s64 	%rd39, %rd38, %rd12;
	ld.global.f32 	%f20, [%rd39];
	fma.rn.f32 	%f21, %f19, %f20, %f18;
	st.global.f32 	[%rd6], %f21;
	ld.global.f32 	%f22, [%rd69];
	add.s64 	%rd40, %rd39, %rd12;
	ld.global.f32 	%f23, [%rd40];
	fma.rn.f32 	%f24, %f22, %f23, %f21;
	st.global.f32 	[%rd6], %f24;
	ld.global.f32 	%f25, [%rd69+4];
	add.s64 	%rd41, %rd40, %rd12;
	ld.global.f32 	%f26, [%rd41];
	fma.rn.f32 	%f27, %f25, %f26, %f24;
	st.global.f32 	[%rd6], %f27;
	ld.global.f32 	%f28, [%rd69+8];
	add.s64 	%rd42, %rd41, %rd12;
	ld.global.f32 	%f29, [%rd42];
	fma.rn.f32 	%f30, %f28, %f29, %f27;
	st.global.f32 	[%rd6], %f30;
	ld.global.f32 	%f31, [%rd69+12];
	add.s64 	%rd43, %rd42, %rd12;
	ld.global.f32 	%f32, [%rd43];
	fma.rn.f32 	%f53, %f31, %f32, %f30;
	st.global.f32 	[%rd6], %f53;
	add.s64 	%rd71, %rd71, -8;
	add.s64 	%rd70, %rd70, %rd10;
	add.s64 	%rd69, %rd69, 32;
	setp.ne.s64 	%p3, %rd71, 0;
	@%p3 bra 	$L__BB2_3;
$L__BB2_4:
	setp.eq.s64 	%p4, %rd7, 0;
	@%p4 bra 	$L__BB2_12;
	and.b64  	%rd20, %rd26, 3;
	setp.lt.u64 	%p5, %rd7, 4;
	@%p5 bra 	$L__BB2_7;
	add.s64 	%rd44, %rd73, %rd5;
	shl.b64 	%rd45, %rd44, 2;
	add.s64 	%rd46, %rd2, %rd45;
	ld.global.f32 	%f33, [%rd46];
	mad.lo.s64 	%rd47, %rd73, %rd26, %rd3;
	shl.b64 	%rd48, %rd47, 2;
	add.s64 	%rd49, %rd1, %rd48;
	ld.global.f32 	%f34, [%rd49];
	fma.rn.f32 	%f35, %f33, %f34, %f53;
	st.global.f32 	[%rd6], %f35;
	ld.global.f32 	%f36, [%rd46+4];
	shl.b64 	%rd50, %rd26, 2;
	add.s64 	%rd51, %rd49, %rd50;
	ld.global.f32 	%f37, [%rd51];
	fma.rn.f32 	%f38, %f36, %f37, %f35;
	st.global.f32 	[%rd6], %f38;
	ld.global.f32 	%f39, [%rd46+8];
	add.s64 	%rd52, %rd51, %rd50;
	ld.global.f32 	%f40, [%rd52];
	fma.rn.f32 	%f41, %f39, %f40, %f38;
	st.global.f32 	[%rd6], %f41;
	ld.global.f32 	%f42, [%rd46+12];
	add.s64 	%rd53, %rd52, %rd50;
	ld.global.f32 	%f43, [%rd53];
	fma.rn.f32 	%f53, %f42, %f43, %f41;
	st.global.f32 	[%rd6], %f53;
	add.s64 	%rd73, %rd73, 4;
$L__BB2_7:
	setp.eq.s64 	%p6, %rd20, 0;
	@%p6 bra 	$L__BB2_12;
	setp.eq.s64 	%p7, %rd20, 1;
	@%p7 bra 	$L__BB2_10;
	add.s64 	%rd54, %rd73, %rd5;
	shl.b64 	%rd55, %rd54, 2;
	add.s64 	%rd56, %rd2, %rd55;
	ld.global.f32 	%f44, [%rd56];
	mad.lo.s64 	%rd57, %rd73, %rd26, %rd3;
	shl.b64 	%rd58, %rd57, 2;
	add.s64 	%rd59, %rd1, %rd58;
	ld.global.f32 	%f45, [%rd59];
	fma.rn.f32 	%f46, %f44, %f45, %f53;
	st.global.f32 	[%rd6], %f46;
	ld.global.f32 	%f47, [%rd56+4];
	shl.b64 	%rd60, %rd26, 2;
	add.s64 	%rd61, %rd59, %rd60;
	ld.global.f32 	%f48, [%rd61];
	fma.rn.f32 	%f53, %f47, %f48, %f46;
	st.global.f32 	[%rd6], %f53;
	add.s64 	%rd73, %rd73, 2;
$L__BB2_10:
	and.b64  	%rd62, %rd26, 1;
	setp.eq.b64 	%p8, %rd62, 1;
	not.pred 	%p9, %p8;
	@%p9 bra 	$L__BB2_12;
	add.s64 	%rd63, %rd73, %rd5;
	shl.b64 	%rd64, %rd63, 2;
	add.s64 	%rd65, %rd2, %rd64;
	ld.global.f32 	%f49, [%rd65];
	mad.lo.s64 	%rd66, %rd73, %rd26, %rd3;
	shl.b64 	%rd67, %rd66, 2;
	add.s64 	%rd68, %rd1, %rd67;
	ld.global.f32 	%f50, [%rd68];
	fma.rn.f32 	%f51, %f49, %f50, %f53;
	st.global.f32 	[%rd6], %f51;
$L__BB2_12:
	ret;

}
	// .globl	_Z15matrixAddKernelIfEvPT_PKS0_S3_m
.visible .entry _Z15matrixAddKernelIfEvPT_PKS0_S3_m(
	.param .u64 .ptr .align 1 _Z15matrixAddKernelIfEvPT_PKS0_S3_m_param_0,
	.param .u64 .ptr .align 1 _Z15matrixAddKernelIfEvPT_PKS0_S3_m_param_1,
	.param .u64 .ptr .align 1 _Z15matrixAddKernelIfEvPT_PKS0_S3_m_param_2,
	.param .u64 _Z15matrixAddKernelIfEvPT_PKS0_S3_m_param_3
)
{
	.reg .pred 	%p<2>;
	.reg .b32 	%r<10>;
	.reg .b32 	%f<4>;
	.reg .b64 	%rd<17>;

	ld.param.u64 	%rd3, [_Z15matrixAddKernelIfEvPT_PKS0_S3_m_param_0];
	ld.param.u64 	%rd4, [_Z15matrixAddKernelIfEvPT_PKS0_S3_m_param_1];
	ld.param.u64 	%rd5, [_Z15matrixAddKernelIfEvPT_PKS0_S3_m_param_2];
	ld.param.u64 	%rd7, [_Z15matrixAddKernelIfEvPT_PKS0_S3_m_param_3];
	mov.u32 	%r1, %tid.x;
	mov.u32 	%r2, %ctaid.x;
	mov.u32 	%r3, %ntid.x;
	mad.lo.s32 	%r4, %r2, %r3, %r1;
	cvt.u64.u32 	%rd1, %r4;
	mov.u32 	%r5, %tid.y;
	mov.u32 	%r6, %ctaid.y;
	mov.u32 	%r7, %ntid.y;
	mad.lo.s32 	%r8, %r6, %r7, %r5;
	cvt.u64.u32 	%rd2, %r8;
	max.u64 	%rd8, %rd1, %rd2;
	setp.ge.u64 	%p1, %rd8, %rd7;
	@%p1 bra 	$L__BB3_2;
	cvta.to.global.u64 	%rd9, %rd4;
	cvta.to.global.u64 	%rd10, %rd5;
	cvta.to.global.u64 	%rd11, %rd3;
	mad.lo.s64 	%rd12, %rd7, %rd1, %rd2;
	shl.b64 	%rd13, %rd12, 2;
	add.s64 	%rd14, %rd9, %rd13;
	ld.global.f32 	%f1, [%rd14];
	add.s64 	%rd15, %rd10, %rd13;
	ld.global.f32 	%f2, [%rd15];
	add.f32 	%f3, %f1, %f2;
	add.s64 	%rd16, %rd11, %rd13;
	st.global.f32 	[%rd16], %f3;
$L__BB3_2:
	ret;

}
	// .globl	_ZN3cub18CUB_300001_SM_10006detail11EmptyKernelIvEEvv
.visible .entry _ZN3cub18CUB_300001_SM_10006detail11EmptyKernelIvEEvv()
{


	ret;

}
	// .globl	_ZN3cub18CUB_300001_SM_10006detail8for_each13static_kernelINS2_12policy_hub_t12policy_500_tEmN6thrust24THRUST_300001_SM_1000_NS8cuda_cub20__uninitialized_fill7functorINS7_10device_ptrIiEEiEEEEvT0_T1_
.visible .entry _ZN3cub18CUB_300001_SM_10006detail8for_each13static_kernelINS2_12policy_hub_t12policy_500_tEmN6thrust24THRUST_300001_SM_1000_NS8cuda_cub20__uninitialized_fill7functorINS7_10device_ptrIiEEiEEEEvT0_T1_(
	.param .u64 _ZN3cub18CUB_300001_SM_10006detail8for_each13static_kernelINS2_12policy_hub_t12policy_500_tEmN6thrust24THRUST_300001_SM_1000_NS8cuda_cub20__uninitialized_fill7functorINS7_10device_ptrIiEEiEEEEvT0_T1__param_0,
	.param .align 8 .b8 _ZN3cub18CUB_300001_SM_10006detail8for_each13static_kernelINS2_12policy_hub_t12policy_500_tEmN6thrust24THRUST_300001_SM_1000_NS8cuda_cub20__uninitialized_fill7functorINS7_10device_ptrIiEEiEEEEvT0_T1__param_1[16]
)
.maxntid 256
{
	.reg .pred 	%p<4>;
	.reg .b16 	%rs<5>;
	.reg .b32 	%r<12>;
	.reg .b64 	%rd<16>;

	ld.param.u32 	%r3, [_ZN3cub18CUB_300001_SM_10006detail8for_each13static_kernelINS2_12policy_hub_t12policy_500_tEmN6thrust24THRUST_300001_SM_1000_NS8cuda_cub20__uninitialized_fill7functorINS7_10device_ptrIiEEiEEEEvT0_T1__param_1+8];
	ld.param.u64 	%rd4, [_ZN3cub18CUB_300001_SM_10006detail8for_each13static_kernelINS2_12policy_hub_t12policy_500_tEmN6thrust24THRUST_300001_SM_1000_NS8cuda_cub20__uninitialized_fill7functorINS7_10device_ptrIiEEiEEEEvT0_T1__param_1];
	ld.param.u64 	%rd5, [_ZN3cub18CUB_300001_SM_10006detail8for_each13static_kernelINS2_12policy_hub_t12policy_500_tEmN6thrust24THRUST_300001_SM_1000_NS8cuda_cub20__uninitialized_fill7functorINS7_10device_ptrIiEEiEEEEvT0_T1__param_0];
	mov.u32 	%r9, %ctaid.x;
	mul.wide.u32 	%rd1, %r9, 512;
	sub.s64 	%rd2, %rd5, %rd1;
	setp.lt.u64 	%p1, %rd2, 512;
	@%p1 bra 	$L__BB5_2;
	mov.u32 	%r11, %tid.x;
	cvta.to.global.u64 	%rd11, %rd4;
	cvt.u64.u32 	%rd12, %r11;
	add.s64 	%rd13, %rd1, %rd12;
	shl.b64 	%rd14, %rd13, 2;
	add.s64 	%rd15, %rd11, %rd14;
	st.global.u32 	[%rd15], %r3;
	st.global.u32 	[%rd15+1024], %r3;
	bra.uni 	$L__BB5_6;
$L__BB5_2:
	cvta.to.global.u64 	%rd6, %rd4;
	mov.u32 	%r2, %tid.x;
	cvt.u64.u32 	%rd7, %r2;
	setp.le.u64 	%p2, %rd2, %rd7;
	add.s64 	%rd8, %rd1, %rd7;
	shl.b64 	%rd9, %rd8, 2;
	add.s64 	%rd3, %rd6, %rd9;
	@%p2 bra 	$L__BB5_4;
	st.global.u32 	[%rd3], %r3;
$L__BB5_4:
	add.s32 	%r10, %r2, 256;
	cvt.u64.u32 	%rd10, %r10;
	setp.le.u64 	%p3, %rd2, %rd10;
	@%p3 bra 	$L__BB5_6;
	st.global.u32 	[%rd3+1024], %r3;
$L__BB5_6:
	ret;

}
	// .globl	_ZN3cub18CUB_300001_SM_10006detail8for_each13static_kernelINS2_12policy_hub_t12policy_500_tEmN6thrust24THRUST_300001_SM_1000_NS8cuda_cub20__uninitialized_fill7functorINS7_10device_ptrIfEEfEEEEvT0_T1_
.visible .entry _ZN3cub18CUB_300001_SM_10006detail8for_each13static_kernelINS2_12policy_hub_t12policy_500_tEmN6thrust24THRUST_300001_SM_1000_NS8cuda_cub20__uninitialized_fill7functorINS7_10device_ptrIfEEfEEEEvT0_T1_(
	.param .u64 _ZN3cub18CUB_300001_SM_10006detail8for_each13static_kernelINS2_12policy_hub_t12policy_500_tEmN6thrust24THRUST_300001_SM_1000_NS8cuda_cub20__uninitialized_fill7functorINS7_10device_ptrIfEEfEEEEvT0_T1__param_0,
	.param .align 8 .b8 _ZN3cub18CUB_300001_SM_10006detail8for_each13static_kernelINS2_12policy_hub_t12policy_500_tEmN6thrust24THRUST_300001_SM_1000_NS8cuda_cub20__uninitialized_fill7functorINS7_10device_ptrIfEEfEEEEvT0_T1__param_1[16]
)
.maxntid 256
{
	.reg .pred 	%p<4>;
	.reg .b16 	%rs<5>;
	.reg .b32 	%r<10>;
	.reg .b32 	%f<3>;
	.reg .b64 	%rd<16>;

	ld.param.f32 	%f2, [_ZN3cub18CUB_300001_SM_10006detail8for_each13static_kernelINS2_12policy_hub_t12policy_500_tEmN6thrust24THRUST_300001_SM_1000_NS8cuda_cub20__uninitialized_fill7functorINS7_10device_ptrIfEEfEEEEvT0_T1__param_1+8];
	ld.param.u64 	%rd4, [_ZN3cub18CUB_300001_SM_10006detail8for_each13static_kernelINS2_12policy_hub_t12policy_500_tEmN6thrust24THRUST_300001_SM_1000_NS8cuda_cub20__uninitialized_fill7functorINS7_10device_ptrIfEEfEEEEvT0_T1__param_1];
	ld.param.u64 	%rd5, [_ZN3cub18CUB_300001_SM_10006detail8for_each13static_kernelINS2_12policy_hub_t12policy_500_tEmN6thrust24THRUST_300001_SM_1000_NS8cuda_cub20__uninitialized_fill7functorINS7_10device_ptrIfEEfEEEEvT0_T1__param_0];
	mov.u32 	%r7, %ctaid.x;
	mul.wide.u32 	%rd1, %r7, 512;
	sub.s64 	%rd2, %rd5, %rd1;
	setp.lt.u64 	%p1, %rd2, 512;
	@%p1 bra 	$L__BB6_2;
	mov.u32 	%r9, %tid.x;
	cvta.to.global.u64 	%rd11, %rd4;
	cvt.u64.u32 	%rd12, %r9;
	add.s64 	%rd13, %rd1, %rd12;
	shl.b64 	%rd14, %rd13, 2;
	add.s64 	%rd15, %rd11, %rd14;
	st.global.f32 	[%rd15], %f2;
	st.global.f32 	[%rd15+1024], %f2;
	bra.uni 	$L__BB6_6;
$L__BB6_2:
	cvta.to.global.u64 	%rd6, %rd4;
	mov.u32 	%r1, %tid.x;
	cvt.u64.u32 	%rd7, %r1;
	setp.le.u64 	%p2, %rd2, %rd7;
	add.s64 	%rd8, %rd1, %rd7;
	shl.b64 	%rd9, %rd8, 2;
	add.s64 	%rd3, %rd6, %rd9;
	@%p2 bra 	$L__BB6_4;
	st.global.f32 	[%rd3], %f2;
$L__BB6_4:
	add.s32 	%r8, %r1, 256;
	cvt.u64.u32 	%rd10, %r8;
	setp.le.u64 	%p3, %rd2, %rd10;
	@%p3 bra 	$L__BB6_6;
	st.global.f32 	[%rd3+1024], %f2;
$L__BB6_6:
	ret;

}


// ===== COMPILED SASS (sm_100) =====

	.target	sm_100

	.elftype	@"ET_EXEC"


//--------------------- .note.nv.tkinfo           --------------------------
	.section	.note.nv.tkinfo,"",@"SHT_NOTE"
	.sectionflags	@"SHF_NOTE_NV_TKINFO"
	.tkinfo
        /*0018*/ 	.word	0x00000002
        /*0030*/ 	.string	""
        /*0030*/ 	.string	"ptxas"
        /*0030*/ 	.string	"Cuda compilation tools, release 13.0, V13.0.88"
        /*0030*/ 	.string	"Build cuda_13.0.r13.0/compiler.36424714_0"
        /*0030*/ 	.string	"-arch sm_100 -m 64 "



//--------------------- .note.nv.cuinfo           --------------------------
	.section	.note.nv.cuinfo,"",@"SHT_NOTE"
	.sectionflags	@"SHF_NOTE_NV_CUINFO"
        /*0018*/ 	.short	0x0002
        /*001a*/ 	.short	0x0064
        /*001c*/ 	.short	0x0082
	.zero		2


//--------------------- .nv.info                  --------------------------
	.section	.nv.info,"",@"SHT_CUDA_INFO"
	.align	4


	//----- nvinfo : EIATTR_REGCOUNT
	.align		4
        /*0000*/ 	.byte	0x04, 0x2f
        /*0002*/ 	.short	(.L_44 - .L_43)
	.align		4
.L_43:
        /*0004*/ 	.word	index@(_Z15matrixMulKernelIiEvPT_PKS0_S3_m)
        /*0008*/ 	.word	0x00000020


	//----- nvinfo : EIATTR_FRAME_SIZE
	.align		4
.L_44:
        /*000c*/ 	.byte	0x04, 0x11
        /*000e*/ 	.short	(.L_46 - .L_45)
	.align		4
.L_45:
        /*0010*/ 	.word	index@(_Z15matrixMulKernelIiEvPT_PKS0_S3_m)
        /*0014*/ 	.word	0x00000000


	//----- nvinfo : EIATTR_REGCOUNT
	.align		4
.L_46:
        /*0018*/ 	.byte	0x04, 0x2f
        /*001a*/ 	.short	(.L_48 - .L_47)
	.align		4
.L_47:
        /*001c*/ 	.word	index@(_Z15matrixAddKernelIiEvPT_PKS0_S3_m)
        /*0020*/ 	.word	0x0000000c


	//----- nvinfo : EIATTR_FRAME_SIZE
	.align		4
.L_48:
        /*0024*/ 	.byte	0x04, 0x11
        /*0026*/ 	.short	(.L_50 - .L_49)
	.align		4
.L_49:
        /*0028*/ 	.word	index@(_Z15matrixAddKernelIiEvPT_PKS0_S3_m)
        /*002c*/ 	.word	0x00000000


	//----- nvinfo : EIATTR_REGCOUNT
	.align		4
.L_50:
        /*0030*/ 	.byte	0x04, 0x2f
        /*0032*/ 	.short	(.L_52 - .L_51)
	.align		4
.L_51:
        /*0034*/ 	.word	index@(_Z15matrixMulKernelIfEvPT_PKS0_S3_m)
        /*0038*/ 	.word	0x00000020


	//----- nvinfo : EIATTR_FRAME_SIZE
	.align		4
.L_52:
        /*003c*/ 	.byte	0x04, 0x11
        /*003e*/ 	.short	(.L_54 - .L_53)
	.align		4
.L_53:
        /*0040*/ 	.word	index@(_Z15matrixMulKernelIfEvPT_PKS0_S3_m)
        /*0044*/ 	.word	0x00000000


	//----- nvinfo : EIATTR_REGCOUNT
	.align		4
.L_54:
        /*0048*/ 	.byte	0x04, 0x2f
        /*004a*/ 	.short	(.L_56 - .L_55)
	.align		4
.L_55:
        /*004c*/ 	.word	index@(_Z15matrixAddKernelIfEvPT_PKS0_S3_m)
        /*0050*/ 	.word	0x0000000c


	//----- nvinfo : EIATTR_FRAME_SIZE
	.align		4
.L_56:
        /*0054*/ 	.byte	0x04, 0x11
        /*0056*/ 	.short	(.L_58 - .L_57)
	.align		4
.L_57:
        /*0058*/ 	.word	index@(_Z15matrixAddKernelIfEvPT_PKS0_S3_m)
        /*005c*/ 	.word	0x00000000


	//----- nvinfo : EIATTR_REGCOUNT
	.align		4
.L_58:
        /*0060*/ 	.byte	0x04, 0x2f
        /*0062*/ 	.short	(.L_60 - .L_59)
	.align		4
.L_59:
        /*0064*/ 	.word	index@(_ZN3cub18CUB_300001_SM_10006detail11EmptyKernelIvEEvv)
        /*0068*/ 	.word	0x00000004


	//----- nvinfo : EIATTR_FRAME_SIZE
	.align		4
.L_60:
        /*006c*/ 	.byte	0x04, 0x11
        /*006e*/ 	.short	(.L_62 - .L_61)
	.align		4
.L_61:
        /*0070*/ 	.word	index@(_ZN3cub18CUB_300001_SM_10006detail11EmptyKernelIvEEvv)
        /*0074*/ 	.word	0x00000000


	//----- nvinfo : EIATTR_REGCOUNT
	.align		4
.L_62:
        /*0078*/ 	.byte	0x04, 0x2f
        /*007a*/ 	.short	(.L_64 - .L_63)
	.align		4
.L_63:
        /*007c*/ 	.word	index@(_ZN3cub18CUB_300001_SM_10006detail8for_each13static_kernelINS2_12policy_hub_t12policy_500_tEmN6thrust24THRUST_300001_SM_1000_NS8cuda_cub20__uninitialized_fill7functorINS7_10device_ptrIiEEiEEEEvT0_T1_)
        /*0080*/ 	.word	0x00000008


	//----- nvinfo : EIATTR_FRAME_SIZE
	.align		4
.L_64:
        /*0084*/ 	.byte	0x04, 0x11
        /*0086*/ 	.short	(.L_66 - .L_65)
	.align		4
.L_65:
        /*0088*/ 	.word	index@(_ZN3cub18CUB_300001_SM_10006detail8for_each13static_kernelINS2_12policy_hub_t12policy_500_tEmN6thrust24THRUST_300001_SM_1000_NS8cuda_cub20__uninitialized_fill7functorINS7_10device_ptrIiEEiEEEEvT0_T1_)
        /*008c*/ 	.word	0x00000000


	//----- nvinfo : EIATTR_REGCOUNT
	.align		4
.L_66:
        /*0090*/ 	.byte	0x04, 0x2f
        /*0092*/ 	.short	(.L_68 - .L_67)
	.align		4
.L_67:
        /*0094*/ 	.word	index@(_ZN3cub18CUB_300001_SM_10006detail8for_each13static_kernelINS2_12policy_hub_t12policy_500_tEmN6thrust24THRUST_300001_SM_1000_NS8cuda_cub20__uninitialized_fill7functorINS7_10device_ptrIfEEfEEEEvT0_T1_)
        /*0098*/ 	.word	0x00000008


	//----- nvinfo : EIATTR_FRAME_SIZE
	.align		4
.L_68:
        /*009c*/ 	.byte	0x04, 0x11
        /*009e*/ 	.short	(.L_70 - .L_69)
	.align		4
.L_69:
        /*00a0*/ 	.word	index@(_ZN3cub18CUB_300001_SM_10006detail8for_each13static_kernelINS2_12policy_hub_t12policy_500_tEmN6thrust24THRUST_300001_SM_1000_NS8cuda_cub20__uninitialized_fill7functorINS7_10device_ptrIfEEfEEEEvT0_T1_)
        /*00a4*/ 	.word	0x00000000


	//----- nvinfo : EIATTR_MIN_STACK_SIZE
	.align		4
.L_70:
        /*00a8*/ 	.byte	0x04, 0x12
        /*00aa*/ 	.short	(.L_72 - .L_71)
	.align		4
.L_71:
        /*00ac*/ 	.word	index@(_ZN3cub18CUB_300001_SM_10006detail8for_each13static_kernelINS2_12policy_hub_t12policy_500_tEmN6thrust24THRUST_300001_SM_1000_NS8cuda_cub20__uninitialized_fill7functorINS7_10device_ptrIfEEfEEEEvT0_T1_)
        /*00b0*/ 	.word	0x00000000


	//----- nvinfo : EIATTR_MIN_STACK_SIZE
	.align		4
.L_72:
        /*00b4*/ 	.byte	0x04, 0x12
        /*00b6*/ 	.short	(.L_74 - .L_73)
	.align		4
.L_73:
        /*00b8*/ 	.word	index@(_ZN3cub18CUB_300001_SM_10006detail8for_each13static_kernelINS2_12policy_hub_t12policy_500_tEmN6thrust24THRUST_300001_SM_1000_NS8cuda_cub20__uninitialized_fill7functorINS7_10device_ptrIiEEiEEEEvT0_T1_)
        /*00bc*/ 	.word	0x00000000


	//----- nvinfo : EIATTR_MIN_STACK_SIZE
	.align		4
.L_74:
        /*00c0*/ 	.byte	0x04, 0x12
        /*00c2*/ 	.short	(.L_76 - .L_75)
	.align		4
.L_75:
        /*00c4*/ 	.word	index@(_ZN3cub18CUB_300001_SM_10006detail11EmptyKernelIvEEvv)
        /*00c8*/ 	.word	0x00000000


	//----- nvinfo : EIATTR_MIN_STACK_SIZE
	.align		4
.L_76:
        /*00cc*/ 	.byte	0x04, 0x12
        /*00ce*/ 	.short	(.L_78 - .L_77)
	.align		4
.L_77:
        /*00d0*/ 	.word	index@(_Z15matrixAddKernelIfEvPT_PKS0_S3_m)
        /*00d4*/ 	.word	0x00000000


	//----- nvinfo : EIATTR_MIN_STACK_SIZE
	.align		4
.L_78:
        /*00d8*/ 	.byte	0x04, 0x12
        /*00da*/ 	.short	(.L_80 - .L_79)
	.align		4
.L_79:
        /*00dc*/ 	.word	index@(_Z15matrixMulKernelIfEvPT_PKS0_S3_m)
        /*00e0*/ 	.word	0x00000000


	//----- nvinfo : EIATTR_MIN_STACK_SIZE
	.align		4
.L_80:
        /*00e4*/ 	.byte	0x04, 0x12
        /*00e6*/ 	.short	(.L_82 - .L_81)
	.align		4
.L_81:
        /*00e8*/ 	.word	index@(_Z15matrixAddKernelIiEvPT_PKS0_S3_m)
        /*00ec*/ 	.word	0x00000000


	//----- nvinfo : EIATTR_MIN_STACK_SIZE
	.align		4
.L_82:
        /*00f0*/ 	.byte	0x04, 0x12
        /*00f2*/ 	.short	(.L_84 - .L_83)
	.align		4
.L_83:
        /*00f4*/ 	.word	index@(_Z15matrixMulKernelIiEvPT_PKS0_S3_m)
        /*00f8*/ 	.word	0x00000000
.L_84:


//--------------------- .nv.compat                --------------------------
	.section	.nv.compat,"",@"SHT_CUDA_COMPAT_INFO"
	.align	4
        /*0000*/ 	.byte	0x02, 0x09, 0x00, 0x00, 0x02, 0x02, 0x01, 0x00, 0x02, 0x05, 0x05, 0x00, 0x03, 0x07, 0x01, 0x01
        /*0010*/ 	.byte	0x02, 0x03, 0x00, 0x00, 0x02, 0x06, 0x01, 0x00, 0x04, 0x0b, 0x08, 0x00, 0x09, 0x00, 0x00, 0x00
        /*0020*/ 	.byte	0x00, 0x00, 0x00, 0x00


//--------------------- .nv.info._ZN3cub18CUB_300001_SM_10006detail8for_each13static_kernelINS2_12policy_hub_t12policy_500_tEmN6thrust24THRUST_300001_SM_1000_NS8cuda_cub20__uninitialized_fill7functorINS7_10device_ptrIfEEfEEEEvT0_T1_ --------------------------
	.section	.nv.info._ZN3cub18CUB_300001_SM_10006detail8for_each13static_kernelINS2_12policy_hub_t12policy_500_tEmN6thrust24THRUST_300001_SM_1000_NS8cuda_cub20__uninitialized_fill7functorINS7_10device_ptrIfEEfEEEEvT0_T1_,"",@"SHT_CUDA_INFO"
	.sectionflags	@""
	.align	4


	//----- nvinfo : EIATTR_CUDA_API_VERSION
	.align		4
        /*0000*/ 	.byte	0x04, 0x37
        /*0002*/ 	.short	(.L_86 - .L_85)
.L_85:
        /*0004*/ 	.word	0x00000082


	//----- nvinfo : EIATTR_KPARAM_INFO
	.align		4
.L_86:
        /*0008*/ 	.byte	0x04, 0x17
        /*000a*/ 	.short	(.L_88 - .L_87)
.L_87:
        /*000c*/ 	.word	0x00000000
        /*0010*/ 	.short	0x0001
        /*0012*/ 	.short	0x0008
        /*0014*/ 	.byte	0x00, 0xf0, 0x41, 0x00


	//----- nvinfo : EIATTR_KPARAM_INFO
	.align		4
.L_88:
        /*0018*/ 	.byte	0x04, 0x17
        /*001a*/ 	.short	(.L_90 - .L_89)
.L_89:
        /*001c*/ 	.word	0x00000000
        /*0020*/ 	.short	0x0000
        /*0022*/ 	.short	0x0000
        /*0024*/ 	.byte	0x00, 0xf0, 0x21, 0x00


	//----- nvinfo : EIATTR_SPARSE_MMA_MASK
	.align		4
.L_90:
        /*0028*/ 	.byte	0x03, 0x50
        /*002a*/ 	.short	0x0000


	//----- nvinfo : EIATTR_MAXREG_COUNT
	.align		4
        /*002c*/ 	.byte	0x03, 0x1b
        /*002e*/ 	.short	0x00ff


	//----- nvinfo : EIATTR_MERCURY_ISA_VERSION
	.align		4
        /*0030*/ 	.byte	0x03, 0x5f
        /*0032*/ 	.short	0x0101


	//----- nvinfo : EIATTR_VRC_CTA_INIT_COUNT
	.align		4
        /*0034*/ 	.byte	0x02, 0x4a
	.zero		1
	.zero		1


	//----- nvinfo : EIATTR_EXIT_INSTR_OFFSETS
	.align		4
        /*0038*/ 	.byte	0x04, 0x1c
        /*003a*/ 	.short	(.L_92 - .L_91)


	//   ....[0]....
.L_91:
        /*003c*/ 	.word	0x00000130


	//   ....[1]....
        /*0040*/ 	.word	0x00000230


	//   ....[2]....
        /*0044*/ 	.word	0x00000260


	//----- nvinfo : EIATTR_MAX_THREADS
	.align		4
.L_92:
        /*0048*/ 	.byte	0x04, 0x05
        /*004a*/ 	.short	(.L_94 - .L_93)
.L_93:
        /*004c*/ 	.word	0x00000100
        /*0050*/ 	.word	0x00000001
        /*0054*/ 	.word	0x00000001


	//----- nvinfo : EIATTR_CBANK_PARAM_SIZE
	.align		4
.L_94:
        /*0058*/ 	.byte	0x03, 0x19
        /*005a*/ 	.short	0x0018


	//----- nvinfo : EIATTR_PARAM_CBANK
	.align		4
        /*005c*/ 	.byte	0x04, 0x0a
        /*005e*/ 	.short	(.L_96 - .L_95)
	.align		4
.L_95:
        /*0060*/ 	.word	index@(.nv.constant0._ZN3cub18CUB_300001_SM_10006detail8for_each13static_kernelINS2_12policy_hub_t12policy_500_tEmN6thrust24THRUST_300001_SM_1000_NS8cuda_cub20__uninitialized_fill7functorINS7_10device_ptrIfEEfEEEEvT0_T1_)
        /*0064*/ 	.short	0x0380
        /*0066*/ 	.short	0x0018


	//----- nvinfo : EIATTR_SW_WAR
	.align		4
.L_96:
        /*0068*/ 	.byte	0x04, 0x36
        /*006a*/ 	.short	(.L_98 - .L_97)
.L_97:
        /*006c*/ 	.word	0x00000008
.L_98:


//--------------------- .nv.info._ZN3cub18CUB_300001_SM_10006detail8for_each13static_kernelINS2_12policy_hub_t12policy_500_tEmN6thrust24THRUST_300001_SM_1000_NS8cuda_cub20__uninitialized_fill7functorINS7_10device_ptrIiEEiEEEEvT0_T1_ --------------------------
	.section	.nv.info._ZN3cub18CUB_300001_SM_10006detail8for_each13static_kernelINS2_12policy_hub_t12policy_500_tEmN6thrust24THRUST_300001_SM_1000_NS8cuda_cub20__uninitialized_fill7functorINS7_10device_ptrIiEEiEEEEvT0_T1_,"",@"SHT_CUDA_INFO"
	.sectionflags	@""
	.align	4


	//----- nvinfo : EIATTR_CUDA_API_VERSION
	.align		4
        /*0000*/ 	.byte	0x04, 0x37
        /*0002*/ 	.short	(.L_100 - .L_99)
.L_99:
        /*0004*/ 	.word	0x00000082


	//----- nvinfo : EIATTR_KPARAM_INFO
	.align		4
.L_100:
        /*0008*/ 	.byte	0x04, 0x17
        /*000a*/ 	.short	(.L_102 - .L_101)
.L_101:
        /*000c*/ 	.word	0x00000000
        /*0010*/ 	.short	0x0001
        /*0012*/ 	.short	0x0008
        /*0014*/ 	.byte	0x00, 0xf0, 0x41, 0x00


	//----- nvinfo : EIATTR_KPARAM_INFO
	.align		4
.L_102:
        /*0018*/ 	.byte	0x04, 0x17
        /*001a*/ 	.short	(.L_104 - .L_103)
.L_103:
        /*001c*/ 	.word	0x00000000
        /*0020*/ 	.short	0x0000
        /*0022*/ 	.short	0x0000
        /*0024*/ 	.byte	0x00, 0xf0, 0x21, 0x00


	//----- nvinfo : EIATTR_SPARSE_MMA_MASK
	.align		4
.L_104:
        /*0028*/ 	.byte	0x03, 0x50
        /*002a*/ 	.short	0x0000


	//----- nvinfo : EIATTR_MAXREG_COUNT
	.align		4
        /*002c*/ 	.byte	0x03, 0x1b
        /*002e*/ 	.short	0x00ff


	//----- nvinfo : EIATTR_MERCURY_ISA_VERSION
	.align		4
        /*0030*/ 	.byte	0x03, 0x5f
        /*0032*/ 	.short	0x0101


	//----- nvinfo : EIATTR_VRC_CTA_INIT_COUNT
	.align		4
        /*0034*/ 	.byte	0x02, 0x4a
	.zero		1
	.zero		1


	//----- nvinfo : EIATTR_EXIT_INSTR_OFFSETS
	.align		4
        /*0038*/ 	.byte	0x04, 0x1c
        /*003a*/ 	.short	(.L_106 - .L_105)


	//   ....[0]....
.L_105:
        /*003c*/ 	.word	0x00000130


	//   ....[1]....
        /*0040*/ 	.word	0x00000230


	//   ....[2]....
        /*0044*/ 	.word	0x00000260


	//----- nvinfo : EIATTR_MAX_THREADS
	.align		4
.L_106:
        /*0048*/ 	.byte	0x04, 0x05
        /*004a*/ 	.short	(.L_108 - .L_107)
.L_107:
        /*004c*/ 	.word	0x00000100
        /*0050*/ 	.word	0x00000001
        /*0054*/ 	.word	0x00000001


	//----- nvinfo : EIATTR_CBANK_PARAM_SIZE
	.align		4
.L_108:
        /*0058*/ 	.byte	0x03, 0x19
        /*005a*/ 	.short	0x0018


	//----- nvinfo : EIATTR_PARAM_CBANK
	.align		4
        /*005c*/ 	.byte	0x04, 0x0a
        /*005e*/ 	.short	(.L_110 - .L_109)
	.align		4
.L_109:
        /*0060*/ 	.word	index@(.nv.constant0._ZN3cub18CUB_300001_SM_10006detail8for_each13static_kernelINS2_12policy_hub_t12policy_500_tEmN6thrust24THRUST_300001_SM_1000_NS8cuda_cub20__uninitialized_fill7functorINS7_10device_ptrIiEEiEEEEvT0_T1_)
        /*0064*/ 	.short	0x0380
        /*0066*/ 	.short	0x0018


	//----- nvinfo : EIATTR_SW_WAR
	.align		4
.L_110:
        /*0068*/ 	.byte	0x04, 0x36
        /*006a*/ 	.short	(.L_112 - .L_111)
.L_111:
        /*006c*/ 	.word	0x00000008
.L_112:


//--------------------- .nv.info._ZN3cub18CUB_300001_SM_10006detail11EmptyKernelIvEEvv --------------------------
	.section	.nv.info._ZN3cub18CUB_300001_SM_10006detail11EmptyKernelIvEEvv,"",@"SHT_CUDA_INFO"
	.sectionflags	@""
	.align	4


	//----- nvinfo : EIATTR_CUDA_API_VERSION
	.align		4
        /*0000*/ 	.byte	0x04, 0x37
        /*0002*/ 	.short	(.L_114 - .L_113)
.L_113:
        /*0004*/ 	.word	0x00000082


	//----- nvinfo : EIATTR_SPARSE_MMA_MASK
	.align		4
.L_114:
        /*0008*/ 	.byte	0x03, 0x50
        /*000a*/ 	.short	0x0000


	//----- nvinfo : EIATTR_MAXREG_COUNT
	.align		4
        /*000c*/ 	.byte	0x03, 0x1b
        /*000e*/ 	.short	0x00ff


	//----- nvinfo : EIATTR_MERCURY_ISA_VERSION
	.align		4
        /*0010*/ 	.byte	0x03, 0x5f
        /*0012*/ 	.short	0x0101


	//----- nvinfo : EIATTR_VRC_CTA_INIT_COUNT
	.align		4
        /*0014*/ 	.byte	0x02, 0x4a
	.zero		1
	.zero		1


	//----- nvinfo : EIATTR_EXIT_INSTR_OFFSETS
	.align		4
        /*0018*/ 	.byte	0x04, 0x1c
        /*001a*/ 	.short	(.L_116 - .L_115)


	//   ....[0]....
.L_115:
        /*001c*/ 	.word	0x00000010


	//----- nvinfo : EIATTR_SW_WAR
	.align		4
.L_116:
        /*0020*/ 	.byte	0x04, 0x36
        /*0022*/ 	.short	(.L_118 - .L_117)
.L_117:
        /*0024*/ 	.word	0x00000008
.L_118:


//--------------------- .nv.info._Z15matrixAddKernelIfEvPT_PKS0_S3_m --------------------------
	.section	.nv.info._Z15matrixAddKernelIfEvPT_PKS0_S3_m,"",@"SHT_CUDA_INFO"
	.sectionflags	@""
	.align	4


	//----- nvinfo : EIATTR_CUDA_API_VERSION
	.align		4
        /*0000*/ 	.byte	0x04, 0x37
        /*0002*/ 	.short	(.L_120 - .L_119)
.L_119:
        /*0004*/ 	.word	0x00000082


	//----- nvinfo : EIATTR_KPARAM_INFO
	.align		4
.L_120:
        /*0008*/ 	.byte	0x04, 0x17
        /*000a*/ 	.short	(.L_122 - .L_121)
.L_121:
        /*000c*/ 	.word	0x00000000
        /*0010*/ 	.short	0x0003
        /*0012*/ 	.short	0x0018
        /*0014*/ 	.byte	0x00, 0xf0, 0x21, 0x00


	//----- nvinfo : EIATTR_KPARAM_INFO
	.align		4
.L_122:
        /*0018*/ 	.byte	0x04, 0x17
        /*001a*/ 	.short	(.L_124 - .L_123)
.L_123:
        /*001c*/ 	.word	0x00000000
        /*0020*/ 	.short	0x0002
        /*0022*/ 	.short	0x0010
        /*0024*/ 	.byte	0x00, 0xf5, 0x21, 0x00


	//----- nvinfo : EIATTR_KPARAM_INFO
	.align		4
.L_124:
        /*0028*/ 	.byte	0x04, 0x17
        /*002a*/ 	.short	(.L_126 - .L_125)
.L_125:
        /*002c*/ 	.word	0x00000000
        /*0030*/ 	.short	0x0001
        /*0032*/ 	.short	0x0008
        /*0034*/ 	.byte	0x00, 0xf5, 0x21, 0x00


	//----- nvinfo : EIATTR_KPARAM_INFO
	.align		4
.L_126:
        /*0038*/ 	.byte	0x04, 0x17
        /*003a*/ 	.short	(.L_128 - .L_127)
.L_127:
        /*003c*/ 	.word	0x00000000
        /*0040*/ 	.short	0x0000
        /*0042*/ 	.short	0x0000
        /*0044*/ 	.byte	0x00, 0xf5, 0x21, 0x00


	//----- nvinfo : EIATTR_SPARSE_MMA_MASK
	.align		4
.L_128:
        /*0048*/ 	.byte	0x03, 0x50
        /*004a*/ 	.short	0x0000


	//----- nvinfo : EIATTR_MAXREG_COUNT
	.align		4
        /*004c*/ 	.byte	0x03, 0x1b
        /*004e*/ 	.short	0x00ff


	//----- nvinfo : EIATTR_MERCURY_ISA_VERSION
	.align		4
        /*0050*/ 	.byte	0x03, 0x5f
        /*0052*/ 	.short	0x0101


	//----- nvinfo : EIATTR_VRC_CTA_INIT_COUNT
	.align		4
        /*0054*/ 	.byte	0x02, 0x4a
	.zero		1
	.zero		1


	//----- nvinfo : EIATTR_EXIT_INSTR_OFFSETS
	.align		4
        /*0058*/ 	.byte	0x04, 0x1c
        /*005a*/ 	.short	(.L_130 - .L_129)


	//   ....[0]....
.L_129:
        /*005c*/ 	.word	0x000000f0


	//   ....[1]....
        /*0060*/ 	.word	0x00000220


	//----- nvinfo : EIATTR_CBANK_PARAM_SIZE
	.align		4
.L_130:
        /*0064*/ 	.byte	0x03, 0x19
        /*0066*/ 	.short	0x0020


	//----- nvinfo : EIATTR_PARAM_CBANK
	.align		4
        /*0068*/ 	.byte	0x04, 0x0a
        /*006a*/ 	.short	(.L_132 - .L_131)
	.align		4
.L_131:
        /*006c*/ 	.word	index@(.nv.constant0._Z15matrixAddKernelIfEvPT_PKS0_S3_m)
        /*0070*/ 	.short	0x0380
        /*0072*/ 	.short	0x0020


	//----- nvinfo : EIATTR_SW_WAR
	.align		4
.L_132:
        /*0074*/ 	.byte	0x04, 0x36
        /*0076*/ 	.short	(.L_134 - .L_133)
.L_133:
        /*0078*/ 	.word	0x00000008
.L_134:


//--------------------- .nv.info._Z15matrixMulKernelIfEvPT_PKS0_S3_m --------------------------
	.section	.nv.info._Z15matrixMulKernelIfEvPT_PKS0_S3_m,"",@"SHT_CUDA_INFO"
	.sectionflags	@""
	.align	4


	//----- nvinfo : EIATTR_CUDA_API_VERSION
	.align		4
        /*0000*/ 	.byte	0x04, 0x37
        /*0002*/ 	.short	(.L_136 - .L_135)
.L_135:
        /*0004*/ 	.word	0x00000082


	//----- nvinfo : EIATTR_KPARAM_INFO
	.align		4
.L_136:
        /*0008*/ 	.byte	0x04, 0x17
        /*000a*/ 	.short	(.L_138 - .L_137)
.L_137:
        /*000c*/ 	.word	0x00000000
        /*0010*/ 	.short	0x0003
        /*0012*/ 	.short	0x0018
        /*0014*/ 	.byte	0x00, 0xf0, 0x21, 0x00


	//----- nvinfo : EIATTR_KPARAM_INFO
	.align		4
.L_138:
        /*0018*/ 	.byte	0x04, 0x17
        /*001a*/ 	.short	(.L_140 - .L_139)
.L_139:
        /*001c*/ 	.word	0x00000000
        /*0020*/ 	.short	0x0002
        /*0022*/ 	.short	0x0010
        /*0024*/ 	.byte	0x00, 0xf5, 0x21, 0x00


	//----- nvinfo : EIATTR_KPARAM_INFO
	.align		4
.L_140:
        /*0028*/ 	.byte	0x04, 0x17
        /*002a*/ 	.short	(.L_142 - .L_141)
.L_141:
        /*002c*/ 	.word	0x00000000
        /*0030*/ 	.short	0x0001
        /*0032*/ 	.short	0x0008
        /*0034*/ 	.byte	0x00, 0xf5, 0x21, 0x00


	//----- nvinfo : EIATTR_KPARAM_INFO
	.align		4
.L_142:
        /*0038*/ 	.byte	0x04, 0x17
        /*003a*/ 	.short	(.L_144 - .L_143)
.L_143:
        /*003c*/ 	.word	0x00000000
        /*0040*/ 	.short	0x0000
        /*0042*/ 	.short	0x0000
        /*0044*/ 	.byte	0x00, 0xf5, 0x21, 0x00


	//----- nvinfo : EIATTR_SPARSE_MMA_MASK
	.align		4
.L_144:
        /*0048*/ 	.byte	0x03, 0x50
        /*004a*/ 	.short	0x0000


	//----- nvinfo : EIATTR_MAXREG_COUNT
	.align		4
        /*004c*/ 	.byte	0x03, 0x1b
        /*004e*/ 	.short	0x00ff


	//----- nvinfo : EIATTR_MERCURY_ISA_VERSION
	.align		4
        /*0050*/ 	.byte	0x03, 0x5f
        /*0052*/ 	.short	0x0101


	//----- nvinfo : EIATTR_VRC_CTA_INIT_COUNT
	.align		4
        /*0054*/ 	.byte	0x02, 0x4a
	.zero		1
	.zero		1


	//----- nvinfo : EIATTR_EXIT_INSTR_OFFSETS
	.align		4
        /*0058*/ 	.byte	0x04, 0x1c
        /*005a*/ 	.short	(.L_146 - .L_145)


	//   ....[0]....
.L_145:
        /*005c*/ 	.word	0x000000f0


	//   ....[1]....
        /*0060*/ 	.word	0x000006a0


	//   ....[2]....
        /*0064*/ 	.word	0x00000980


	//   ....[3]....
        /*0068*/ 	.word	0x00000b90


	//   ....[4]....
        /*006c*/ 	.word	0x00000cc0


	//----- nvinfo : EIATTR_CBANK_PARAM_SIZE
	.align		4
.L_146:
        /*0070*/ 	.byte	0x03, 0x19
        /*0072*/ 	.short	0x0020


	//----- nvinfo : EIATTR_PARAM_CBANK
	.align		4
        /*0074*/ 	.byte	0x04, 0x0a
        /*0076*/ 	.short	(.L_148 - .L_147)
	.align		4
.L_147:
        /*0078*/ 	.word	index@(.nv.constant0._Z15matrixMulKernelIfEvPT_PKS0_S3_m)
        /*007c*/ 	.short	0x0380
        /*007e*/ 	.short	0x0020


	//----- nvinfo : EIATTR_SW_WAR
	.align		4
.L_148:
        /*0080*/ 	.byte	0x04, 0x36
        /*0082*/ 	.short	(.L_150 - .L_149)
.L_149:
        /*0084*/ 	.word	0x00000008
.L_150:


//--------------------- .nv.info._Z15matrixAddKernelIiEvPT_PKS0_S3_m --------------------------
	.section	.nv.info._Z15matrixAddKernelIiEvPT_PKS0_S3_m,"",@"SHT_CUDA_INFO"
	.sectionflags	@""
	.align	4


	//----- nvinfo : EIATTR_CUDA_API_VERSION
	.align		4
        /*0000*/ 	.byte	0x04, 0x37
        /*0002*/ 	.short	(.L_152 - .L_151)
.L_151:
        /*0004*/ 	.word	0x00000082


	//----- nvinfo : EIATTR_KPARAM_INFO
	.align		4
.L_152:
        /*0008*/ 	.byte	0x04, 0x17
        /*000a*/ 	.short	(.L_154 - .L_153)
.L_153:
        /*000c*/ 	.word	0x00000000
        /*0010*/ 	.short	0x0003
        /*0012*/ 	.short	0x0018
        /*0014*/ 	.byte	0x00, 0xf0, 0x21, 0x00


	//----- nvinfo : EIATTR_KPARAM_INFO
	.align		4
.L_154:
        /*0018*/ 	.byte	0x04, 0x17
        /*001a*/ 	.short	(.L_156 - .L_155)
.L_155:
        /*001c*/ 	.word	0x00000000
        /*0020*/ 	.short	0x0002
        /*0022*/ 	.short	0x0010
        /*0024*/ 	.byte	0x00, 0xf5, 0x21, 0x00


	//----- nvinfo : EIATTR_KPARAM_INFO
	.align		4
.L_156:
        /*0028*/ 	.byte	0x04, 0x17
        /*002a*/ 	.short	(.L_158 - .L_157)
.L_157:
        /*002c*/ 	.word	0x00000000
        /*0030*/ 	.short	0x0001
        /*0032*/ 	.short	0x0008
        /*0034*/ 	.byte	0x00, 0xf5, 0x21, 0x00


	//----- nvinfo : EIATTR_KPARAM_INFO
	.align		4
.L_158:
        /*0038*/ 	.byte	0x04, 0x17
        /*003a*/ 	.short	(.L_160 - .L_159)
.L_159:
        /*003c*/ 	.word	0x00000000
        /*0040*/ 	.short	0x0000
        /*0042*/ 	.short	0x0000
        /*0044*/ 	.byte	0x00, 0xf5, 0x21, 0x00


	//----- nvinfo : EIATTR_SPARSE_MMA_MASK
	.align		4
.L_160:
        /*0048*/ 	.byte	0x03, 0x50
        /*004a*/ 	.short	0x0000


	//----- nvinfo : EIATTR_MAXREG_COUNT
	.align		4
        /*004c*/ 	.byte	0x03, 0x1b
        /*004e*/ 	.short	0x00ff


	//----- nvinfo : EIATTR_MERCURY_ISA_VERSION
	.align		4
        /*0050*/ 	.byte	0x03, 0x5f
        /*0052*/ 	.short	0x0101


	//----- nvinfo : EIATTR_VRC_CTA_INIT_COUNT
	.align		4
        /*0054*/ 	.byte	0x02, 0x4a
	.zero		1
	.zero		1


	//----- nvinfo : EIATTR_EXIT_INSTR_OFFSETS
	.align		4
        /*0058*/ 	.byte	0x04, 0x1c
        /*005a*/ 	.short	(.L_162 - .L_161)


	//   ....[0]....
.L_161:
        /*005c*/ 	.word	0x000000f0


	//   ....[1]....
        /*0060*/ 	.word	0x00000220


	//----- nvinfo : EIATTR_CBANK_PARAM_SIZE
	.align		4
.L_162:
        /*0064*/ 	.byte	0x03, 0x19
        /*0066*/ 	.short	0x0020


	//----- nvinfo : EIATTR_PARAM_CBANK
	.align		4
        /*0068*/ 	.byte	0x04, 0x0a
        /*006a*/ 	.short	(.L_164 - .L_163)
	.align		4
.L_163:
        /*006c*/ 	.word	index@(.nv.constant0._Z15matrixAddKernelIiEvPT_PKS0_S3_m)
        /*0070*/ 	.short	0x0380
        /*0072*/ 	.short	0x0020


	//----- nvinfo : EIATTR_SW_WAR
	.align		4
.L_164:
        /*0074*/ 	.byte	0x04, 0x36
        /*0076*/ 	.short	(.L_166 - .L_165)
.L_165:
        /*0078*/ 	.word	0x00000008
.L_166:


//--------------------- .nv.info._Z15matrixMulKernelIiEvPT_PKS0_S3_m --------------------------
	.section	.nv.info._Z15matrixMulKernelIiEvPT_PKS0_S3_m,"",@"SHT_CUDA_INFO"
	.sectionflags	@""
	.align	4


	//----- nvinfo : EIATTR_CUDA_API_VERSION
	.align		4
        /*0000*/ 	.byte	0x04, 0x37
        /*0002*/ 	.short	(.L_168 - .L_167)
.L_167:
        /*0004*/ 	.word	0x00000082


	//----- nvinfo : EIATTR_KPARAM_INFO
	.align		4
.L_168:
        /*0008*/ 	.byte	0x04, 0x17
        /*000a*/ 	.short	(.L_170 - .L_169)
.L_169:
        /*000c*/ 	.word	0x00000000
        /*0010*/ 	.short	0x0003
        /*0012*/ 	.short	0x0018
        /*0014*/ 	.byte	0x00, 0xf0, 0x21, 0x00


	//----- nvinfo : EIATTR_KPARAM_INFO
	.align		4
.L_170:
        /*0018*/ 	.byte	0x04, 0x17
        /*001a*/ 	.short	(.L_172 - .L_171)
.L_171:
        /*001c*/ 	.word	0x00000000
        /*0020*/ 	.short	0x0002
        /*0022*/ 	.short	0x0010
        /*0024*/ 	.byte	0x00, 0xf5, 0x21, 0x00


	//----- nvinfo : EIATTR_KPARAM_INFO
	.align		4
.L_172:
        /*0028*/ 	.byte	0x04, 0x17
        /*002a*/ 	.short	(.L_174 - .L_173)
.L_173:
        /*002c*/ 	.word	0x00000000
        /*0030*/ 	.short	0x0001
        /*0032*/ 	.short	0x0008
        /*0034*/ 	.byte	0x00, 0xf5, 0x21, 0x00


	//----- nvinfo : EIATTR_KPARAM_INFO
	.align		4
.L_174:
        /*0038*/ 	.byte	0x04, 0x17
        /*003a*/ 	.short	(.L_176 - .L_175)
.L_175:
        /*003c*/ 	.word	0x00000000
        /*0040*/ 	.short	0x0000
        /*0042*/ 	.short	0x0000
        /*0044*/ 	.byte	0x00, 0xf5, 0x21, 0x00


	//----- nvinfo : EIATTR_SPARSE_MMA_MASK
	.align		4
.L_176:
        /*0048*/ 	.byte	0x03, 0x50
        /*004a*/ 	.short	0x0000


	//----- nvinfo : EIATTR_MAXREG_COUNT
	.align		4
        /*004c*/ 	.byte	0x03, 0x1b
        /*004e*/ 	.short	0x00ff


	//----- nvinfo : EIATTR_MERCURY_ISA_VERSION
	.align		4
        /*0050*/ 	.byte	0x03, 0x5f
        /*0052*/ 	.short	0x0101


	//----- nvinfo : EIATTR_VRC_CTA_INIT_COUNT
	.align		4
        /*0054*/ 	.byte	0x02, 0x4a
	.zero		1
	.zero		1


	//----- nvinfo : EIATTR_EXIT_INSTR_OFFSETS
	.align		4
        /*0058*/ 	.byte	0x04, 0x1c
        /*005a*/ 	.short	(.L_178 - .L_177)


	//   ....[0]....
.L_177:
        /*005c*/ 	.word	0x000000f0


	//   ....[1]....
        /*0060*/ 	.word	0x00000690


	//   ....[2]....
        /*0064*/ 	.word	0x00000970


	//   ....[3]....
        /*0068*/ 	.word	0x00000b80


	//   ....[4]....
        /*006c*/ 	.word	0x00000cb0


	//----- nvinfo : EIATTR_CBANK_PARAM_SIZE
	.align		4
.L_178:
        /*0070*/ 	.byte	0x03, 0x19
        /*0072*/ 	.short	0x0020


	//----- nvinfo : EIATTR_PARAM_CBANK
	.align		4
        /*0074*/ 	.byte	0x04, 0x0a
        /*0076*/ 	.short	(.L_180 - .L_179)
	.align		4
.L_179:
        /*0078*/ 	.word	index@(.nv.constant0._Z15matrixMulKernelIiEvPT_PKS0_S3_m)
        /*007c*/ 	.short	0x0380
        /*007e*/ 	.short	0x0020


	//----- nvinfo : EIATTR_SW_WAR
	.align		4
.L_180:
        /*0080*/ 	.byte	0x04, 0x36
        /*0082*/ 	.short	(.L_182 - .L_181)
.L_181:
        /*0084*/ 	.word	0x00000008
.L_182:


//--------------------- .nv.callgraph             --------------------------
	.section	.nv.callgraph,"",@"SHT_CUDA_CALLGRAPH"
	.align	4
	.sectionentsize	8
	.align		4
        /*0000*/ 	.word	0x00000000
	.align		4
        /*0004*/ 	.word	0xffffffff
	.align		4
        /*0008*/ 	.word	0x00000000
	.align		4
        /*000c*/ 	.word	0xfffffffe
	.align		4
        /*0010*/ 	.word	0x00000000
	.align		4
        /*0014*/ 	.word	0xfffffffd
	.align		4
        /*0018*/ 	.word	0x00000000
	.align		4
        /*001c*/ 	.word	0xfffffffc


//--------------------- .nv.constant4             --------------------------
	.section	.nv.constant4,"a",@progbits
	.align	8
	.align		8
.nv.constant4:
        /*0000*/ 	.dword	_ZN34_INTERNAL_da0552aa_4_k_cu_e35814154cuda3std3__45__cpo5beginE
	.align		8
        /*0008*/ 	.dword	_ZN34_INTERNAL_da0552aa_4_k_cu_e35814154cuda3std3__45__cpo3endE
	.align		8
        /*0010*/ 	.dword	_ZN34_INTERNAL_da0552aa_4_k_cu_e35814154cuda3std3__45__cpo6cbeginE
	.align		8
        /*0018*/ 	.dword	_ZN34_INTERNAL_da0552aa_4_k_cu_e35814154cuda3std3__45__cpo4cendE
	.align		8
        /*0020*/ 	.dword	_ZN34_INTERNAL_da0552aa_4_k_cu_e35814154cuda3std3__45__cpo6rbeginE
	.align		8
        /*0028*/ 	.dword	_ZN34_INTERNAL_da0552aa_4_k_cu_e35814154cuda3std3__45__cpo4rendE
	.align		8
        /*0030*/ 	.dword	_ZN34_INTERNAL_da0552aa_4_k_cu_e35814154cuda3std3__45__cpo7crbeginE
	.align		8
        /*0038*/ 	.dword	_ZN34_INTERNAL_da0552aa_4_k_cu_e35814154cuda3std3__45__cpo5crendE
	.align		8
        /*0040*/ 	.dword	_ZN34_INTERNAL_da0552aa_4_k_cu_e35814154cuda3std3__436_GLOBAL__N__da0552aa_4_k_cu_e35814156ignoreE
	.align		8
        /*0048*/ 	.dword	_ZN34_INTERNAL_da0552aa_4_k_cu_e35814154cuda3std3__419piecewise_constructE
	.align		8
        /*0050*/ 	.dword	_ZN34_INTERNAL_da0552aa_4_k_cu_e35814154cuda3std3__48in_placeE
	.align		8
        /*0058*/ 	.dword	_ZN34_INTERNAL_da0552aa_4_k_cu_e35814154cuda3std3__420unreachable_sentinelE
	.align		8
        /*0060*/ 	.dword	_ZN34_INTERNAL_da0552aa_4_k_cu_e35814154cuda3std3__47nulloptE
	.align		8
        /*0068*/ 	.dword	_ZN34_INTERNAL_da0552aa_4_k_cu_e35814154cuda3std3__48unexpectE
	.align		8
        /*0070*/ 	.dword	_ZN34_INTERNAL_da0552aa_4_k_cu_e35814154cuda3std6ranges3__45__cpo4swapE
	.align		8
        /*0078*/ 	.dword	_ZN34_INTERNAL_da0552aa_4_k_cu_e35814154cuda3std6ranges3__45__cpo9iter_moveE
	.align		8
        /*0080*/ 	.dword	_ZN34_INTERNAL_da0552aa_4_k_cu_e35814154cuda3std6ranges3__45__cpo5beginE
	.align		8
        /*0088*/ 	.dword	_ZN34_INTERNAL_da0552aa_4_k_cu_e35814154cuda3std6ranges3__45__cpo3endE
	.align		8
        /*0090*/ 	.dword	_ZN34_INTERNAL_da0552aa_4_k_cu_e35814154cuda3std6ranges3__45__cpo6cbeginE
	.align		8
        /*0098*/ 	.dword	_ZN34_INTERNAL_da0552aa_4_k_cu_e35814154cuda3std6ranges3__45__cpo4cendE
	.align		8
        /*00a0*/ 	.dword	_ZN34_INTERNAL_da0552aa_4_k_cu_e35814154cuda3std6ranges3__45__cpo7advanceE
	.align		8
        /*00a8*/ 	.dword	_ZN34_INTERNAL_da0552aa_4_k_cu_e35814154cuda3std6ranges3__45__cpo9iter_swapE
	.align		8
        /*00b0*/ 	.dword	_ZN34_INTERNAL_da0552aa_4_k_cu_e35814154cuda3std6ranges3__45__cpo4nextE
	.align		8
        /*00b8*/ 	.dword	_ZN34_INTERNAL_da0552aa_4_k_cu_e35814154cuda3std6ranges3__45__cpo4prevE
	.align		8
        /*00c0*/ 	.dword	_ZN34_INTERNAL_da0552aa_4_k_cu_e35814154cuda3std6ranges3__45__cpo4dataE
	.align		8
        /*00c8*/ 	.dword	_ZN34_INTERNAL_da0552aa_4_k_cu_e35814154cuda3std6ranges3__45__cpo5cdataE
	.align		8
        /*00d0*/ 	.dword	_ZN34_INTERNAL_da0552aa_4_k_cu_e35814154cuda3std6ranges3__45__cpo4sizeE
	.align		8
        /*00d8*/ 	.dword	_ZN34_INTERNAL_da0552aa_4_k_cu_e35814154cuda3std6ranges3__45__cpo5ssizeE
	.align		8
        /*00e0*/ 	.dword	_ZN34_INTERNAL_da0552aa_4_k_cu_e35814154cuda3std6ranges3__45__cpo8distanceE
	.align		8
        /*00e8*/ 	.dword	_ZN34_INTERNAL_da0552aa_4_k_cu_e35814156thrust24THRUST_300001_SM_1000_NS8cuda_cub3parE
	.align		8
        /*00f0*/ 	.dword	_ZN34_INTERNAL_da0552aa_4_k_cu_e35814156thrust24THRUST_300001_SM_1000_NS8cuda_cub10par_nosyncE
	.align		8
        /*00f8*/ 	.dword	_ZN34_INTERNAL_da0552aa_4_k_cu_e35814156thrust24THRUST_300001_SM_1000_NS6system6detail10sequential3seqE
	.align		8
        /*0100*/ 	.dword	_ZN34_INTERNAL_da0552aa_4_k_cu_e35814156thrust24THRUST_300001_SM_1000_NS12placeholders2_1E
	.align		8
        /*0108*/ 	.dword	_ZN34_INTERNAL_da0552aa_4_k_cu_e35814156thrust24THRUST_300001_SM_1000_NS12placeholders2_2E
	.align		8
        /*0110*/ 	.dword	_ZN34_INTERNAL_da0552aa_4_k_cu_e35814156thrust24THRUST_300001_SM_1000_NS12placeholders2_3E
	.align		8
        /*0118*/ 	.dword	_ZN34_INTERNAL_da0552aa_4_k_cu_e35814156thrust24THRUST_300001_SM_1000_NS12placeholders2_4E
	.align		8
        /*0120*/ 	.dword	_ZN34_INTERNAL_da0552aa_4_k_cu_e35814156thrust24THRUST_300001_SM_1000_NS12placeholders2_5E
	.align		8
        /*0128*/ 	.dword	_ZN34_INTERNAL_da0552aa_4_k_cu_e35814156thrust24THRUST_300001_SM_1000_NS12placeholders2_6E
	.align		8
        /*0130*/ 	.dword	_ZN34_INTERNAL_da0552aa_4_k_cu_e35814156thrust24THRUST_300001_SM_1000_NS12placeholders2_7E
	.align		8
        /*0138*/ 	.dword	_ZN34_INTERNAL_da0552aa_4_k_cu_e35814156thrust24THRUST_300001_SM_1000_NS12placeholders2_8E
	.align		8
        /*0140*/ 	.dword	_ZN34_INTERNAL_da0552aa_4_k_cu_e35814156thrust24THRUST_300001_SM_1000_NS12placeholders2_9E
	.align		8
        /*0148*/ 	.dword	_ZN34_INTERNAL_da0552aa_4_k_cu_e35814156thrust24THRUST_300001_SM_1000_NS12placeholders3_10E
	.align		8
        /*0150*/ 	.dword	_ZN34_INTERNAL_da0552aa_4_k_cu_e35814156thrust24THRUST_300001_SM_1000_NS3seqE


//--------------------- .text._ZN3cub18CUB_300001_SM_10006detail8for_each13static_kernelINS2_12policy_hub_t12policy_500_tEmN6thrust24THRUST_300001_SM_1000_NS8cuda_cub20__uninitialized_fill7functorINS7_10device_ptrIfEEfEEEEvT0_T1_ --------------------------
	.section	.text._ZN3cub18CUB_300001_SM_10006detail8for_each13static_kernelINS2_12policy_hub_t12policy_500_tEmN6thrust24THRUST_300001_SM_1000_NS8cuda_cub20__uninitialized_fill7functorINS7_10device_ptrIfEEfEEEEvT0_T1_,"ax",@progbits
	.align	128
        .global         _ZN3cub18CUB_300001_SM_10006detail8for_each13static_kernelINS2_12policy_hub_t12policy_500_tEmN6thrust24THRUST_300001_SM_1000_NS8cuda_cub20__uninitialized_fill7functorINS7_10device_ptrIfEEfEEEEvT0_T1_
        .type           _ZN3cub18CUB_300001_SM_10006detail8for_each13static_kernelINS2_12policy_hub_t12policy_500_tEmN6thrust24THRUST_300001_SM_1000_NS8cuda_cub20__uninitialized_fill7functorINS7_10device_ptrIfEEfEEEEvT0_T1_,@function
        .size           _ZN3cub18CUB_300001_SM_10006detail8for_each13static_kernelINS2_12policy_hub_t12policy_500_tEmN6thrust24THRUST_300001_SM_1000_NS8cuda_cub20__uninitialized_fill7functorINS7_10device_ptrIfEEfEEEEvT0_T1_,(.L_x_17 - _ZN3cub18CUB_300001_SM_10006detail8for_each13static_kernelINS2_12policy_hub_t12policy_500_tEmN6thrust24THRUST_300001_SM_1000_NS8cuda_cub20__uninitialized_fill7functorINS7_10device_ptrIfEEfEEEEvT0_T1_)
        .other          _ZN3cub18CUB_300001_SM_10006detail8for_each13static_kernelINS2_12policy_hub_t12policy_500_tEmN6thrust24THRUST_300001_SM_1000_NS8cuda_cub20__uninitialized_fill7functorINS7_10device_ptrIfEEfEEEEvT0_T1_,@"STO_CUDA_ENTRY STV_DEFAULT"
_ZN3cub18CUB_300001_SM_10006detail8for_each13static_kernelINS2_12policy_hub_t12policy_500_tEmN6thrust24THRUST_300001_SM_1000_NS8cuda_cub20__uninitialized_fill7functorINS7_10device_ptrIfEEfEEEEvT0_T1_:
.text._ZN3cub18CUB_300001_SM_10006detail8for_each13static_kernelINS2_12policy_hub_t12policy_500_tEmN6thrust24THRUST_300001_SM_1000_NS8cuda_cub20__uninitialized_fill7functorINS7_10device_ptrIfEEfEEEEvT0_T1_:
[----:B------:R-:W-:Y:S08]  /*0000*/  LDC R1, c[0x0][0x37c] ;  /* 0x0000df00ff017b82 */ /* 0x000ff00000000800 */
[----:B------:R-:W0:Y:S01]  /*0010*/  S2UR UR4, SR_CTAID.X ;  /* 0x00000000000479c3 */ /* 0x000e220000002500 */
[----:B------:R-:W1:Y:S01]  /*0020*/  LDCU.64 UR6, c[0x0][0x380] ;  /* 0x00007000ff0677ac */ /* 0x000e620008000a00 */
[----:B------:R-:W2:Y:S01]  /*0030*/  LDCU.64 UR8, c[0x0][0x358] ;  /* 0x00006b00ff0877ac */ /* 0x000ea20008000a00 */
[----:B0-----:R-:W-:-:S04]  /*0040*/  UIMAD.WIDE.U32 UR4, UR4, 0x200, URZ ;  /* 0x00000200040478a5 */ /* 0x001fc8000f8e00ff */
[----:B-1----:R-:W-:-:S04]  /*0050*/  UIADD3 UR6, UP0, UPT, -UR4, UR6, URZ ;  /* 0x0000000604067290 */ /* 0x002fc8000ff1e1ff */
[----:B------:R-:W-:Y:S02]  /*0060*/  UIADD3.X UR7, UPT, UPT, ~UR5, UR7, URZ, UP0, !UPT ;  /* 0x0000000705077290 */ /* 0x000fe400087fe5ff */
[----:B------:R-:W-:-:S04]  /*0070*/  UISETP.GE.U32.AND UP0, UPT, UR6, 0x200, UPT ;  /* 0x000002000600788c */ /* 0x000fc8000bf06070 */
[----:B------:R-:W-:-:S09]  /*0080*/  UISETP.GE.U32.AND.EX UP0, UPT, UR7, URZ, UPT, UP0 ;  /* 0x000000ff0700728c */ /* 0x000fd2000bf06100 */
[----:B--2---:R-:W-:Y:S05]  /*0090*/  BRA.U !UP0, `(.L_x_0) ;  /* 0x0000000108287547 */ /* 0x004fea000b800000 */
[----:B------:R-:W0:Y:S01]  /*00a0*/  S2R R0, SR_TID.X ;  /* 0x0000000000007919 */ /* 0x000e220000002100 */
[----:B------:R-:W1:Y:S01]  /*00b0*/  LDCU.64 UR6, c[0x0][0x388] ;  /* 0x00007100ff0677ac */ /* 0x000e620008000a00 */
[----:B------:R-:W2:Y:S01]  /*00c0*/  LDC R5, c[0x0][0x390] ;  /* 0x0000e400ff057b82 */ /* 0x000ea20000000800 */
[----:B0-----:R-:W-:-:S05]  /*00d0*/  IADD3 R0, P0, PT, R0, UR4, RZ ;  /* 0x0000000400007c10 */ /* 0x001fca000ff1e0ff */
[----:B------:R-:W-:Y:S01]  /*00e0*/  IMAD.X R3, RZ, RZ, UR5, P0 ;  /* 0x00000005ff037e24 */ /* 0x000fe200080e06ff */
[----:B-1----:R-:W-:-:S04]  /*00f0*/  LEA R2, P0, R0, UR6, 0x2 ;  /* 0x0000000600027c11 */ /* 0x002fc8000f8010ff */
[----:B------:R-:W-:-:S05]  /*0100*/  LEA.HI.X R3, R0, UR7, R3, 0x2, P0 ;  /* 0x0000000700037c11 */ /* 0x000fca00080f1403 */
[----:B--2---:R-:W-:Y:S04]  /*0110*/  STG.E desc[UR8][R2.64], R5 ;  /* 0x0000000502007986 */ /* 0x004fe8000c101908 */
[----:B------:R-:W-:Y:S01]  /*0120*/  STG.E desc[UR8][R2.64+0x400], R5 ;  /* 0x0004000502007986 */ /* 0x000fe2000c101908 */
[----:B------:R-:W-:Y:S05]  /*0130*/  EXIT ;  /* 0x000000000000794d */ /* 0x000fea0003800000 */
.L_x_0:
[----:B------:R-:W0:Y:S01]  /*0140*/  S2R R0, SR_TID.X ;  /* 0x0000000000007919 */ /* 0x000e220000002100 */
[----:B------:R-:W-:Y:S01]  /*0150*/  IMAD.U32 R2, RZ, RZ, UR7 ;  /* 0x00000007ff027e24 */ /* 0x000fe2000f8e00ff */
[----:B------:R-:W1:Y:S01]  /*0160*/  LDCU.64 UR10, c[0x0][0x388] ;  /* 0x00007100ff0a77ac */ /* 0x000e620008000a00 */
[----:B------:R-:W-:Y:S01]  /*0170*/  IMAD.U32 R4, RZ, RZ, UR7 ;  /* 0x00000007ff047e24 */ /* 0x000fe2000f8e00ff */
[----:B0-----:R-:W-:-:S04]  /*0180*/  ISETP.LT.U32.AND P0, PT, R0, UR6, PT ;  /* 0x0000000600007c0c */ /* 0x001fc8000bf01070 */
[----:B------:R-:W-:Y:S01]  /*0190*/  ISETP.GT.U32.AND.EX P0, PT, R2, RZ, PT, P0 ;  /* 0x000000ff0200720c */ /* 0x000fe20003f04100 */
[C---:B------:R-:W-:Y:S01]  /*01a0*/  VIADD R2, R0.reuse, 0x100 ;  /* 0x0000010000027836 */ /* 0x040fe20000000000 */
[----:B------:R-:W-:-:S04]  /*01b0*/  IADD3 R0, P2, PT, R0, UR4, RZ ;  /* 0x0000000400007c10 */ /* 0x000fc8000ff5e0ff */
[----:B------:R-:W-:Y:S01]  /*01c0*/  ISETP.LT.U32.AND P1, PT, R2, UR6, PT ;  /* 0x0000000602007c0c */ /* 0x000fe2000bf21070 */
[----:B------:R-:W-:Y:S01]  /*01d0*/  IMAD.X R3, RZ, RZ, UR5, P2 ;  /* 0x00000005ff037e24 */ /* 0x000fe200090e06ff */
[----:B-1----:R-:W-:Y:S02]  /*01e0*/  LEA R2, P2, R0, UR10, 0x2 ;  /* 0x0000000a00027c11 */ /* 0x002fe4000f8410ff */
[----:B------:R-:W-:Y:S02]  /*01f0*/  ISETP.GT.U32.AND.EX P1, PT, R4, RZ, PT, P1 ;  /* 0x000000ff0400720c */ /* 0x000fe40003f24110 */
[----:B------:R-:W-:Y:S01]  /*0200*/  LEA.HI.X R3, R0, UR11, R3, 0x2, P2 ;  /* 0x0000000b00037c11 */ /* 0x000fe200090f1403 */
[----:B------:R-:W0:Y:S04]  /*0210*/  @P0 LDC R5, c[0x0][0x390] ;  /* 0x0000e400ff050b82 */ /* 0x000e280000000800 */
[----:B0-----:R0:W-:Y:S06]  /*0220*/  @P0 STG.E desc[UR8][R2.64], R5 ;  /* 0x0000000502000986 */ /* 0x0011ec000c101908 */
[----:B------:R-:W-:Y:S05]  /*0230*/  @!P1 EXIT ;  /* 0x000000000000994d */ /* 0x000fea0003800000 */
[----:B0-----:R-:W0:Y:S02]  /*0240*/  LDC R5, c[0x0][0x390] ;  /* 0x0000e400ff057b82 */ /* 0x001e240000000800 */
[----:B0-----:R-:W-:Y:S01]  /*0250*/  STG.E desc[UR8][R2.64+0x400], R5 ;  /* 0x0004000502007986 */ /* 0x001fe2000c101908 */
[----:B------:R-:W-:Y:S05]  /*0260*/  EXIT ;  /* 0x000000000000794d */ /* 0x000fea0003800000 */
.L_x_1:
[----:B------:R-:W-:-:S00]  /*0270*/  BRA `(.L_x_1) ;  /* 0xfffffffc00fc7947 */ /* 0x000fc0000383ffff */
[----:B------:R-:W-:-:S00]  /*0280*/  NOP ;  /* 0x0000000000007918 */ /* 0x000fc00000000000 */
[----:B------:R-:W-:-:S00]  /*0290*/  NOP ;  /* 0x0000000000007918 */ /* 0x000fc00000000000 */
[----:B------:R-:W-:-:S00]  /*02a0*/  NOP ;  /* 0x0000000000007918 */ /* 0x000fc00000000000 */
[----:B------:R-:W-:-:S00]  /*02b0*/  NOP ;  /* 0x0000000000007918 */ /* 0x000fc00000000000 */
[----:B------:R-:W-:-:S00]  /*02c0*/  NOP ;  /* 0x0000000000007918 */ /* 0x000fc00000000000 */
[----:B------:R-:W-:-:S00]  /*02d0*/  NOP ;  /* 0x0000000000007918 */ /* 0x000fc00000000000 */
[----:B------:R-:W-:-:S00]  /*02e0*/  NOP ;  /* 0x0000000000007918 */ /* 0x000fc00000000000 */
[----:B------:R-:W-:-:S00]  /*02f0*/  NOP ;  /* 0x0000000000007918 */ /* 0x000fc00000000000 */
.L_x_17:


//--------------------- .text._ZN3cub18CUB_300001_SM_10006detail8for_each13static_kernelINS2_12policy_hub_t12policy_500_tEmN6thrust24THRUST_300001_SM_1000_NS8cuda_cub20__uninitialized_fill7functorINS7_10device_ptrIiEEiEEEEvT0_T1_ --------------------------
	.section	.text._ZN3cub18CUB_300001_SM_10006detail8for_each13static_kernelINS2_12policy_hub_t12policy_500_tEmN6thrust24THRUST_300001_SM_1000_NS8cuda_cub20__uninitialized_fill7functorINS7_10device_ptrIiEEiEEEEvT0_T1_,"ax",@progbits
	.align	128
        .global         _ZN3cub18CUB_300001_SM_10006detail8for_each13static_kernelINS2_12policy_hub_t12policy_500_tEmN6thrust24THRUST_300001_SM_1000_NS8cuda_cub20__uninitialized_fill7functorINS7_10device_ptrIiEEiEEEEvT0_T1_
        .type           _ZN3cub18CUB_300001_SM_10006detail8for_each13static_kernelINS2_12policy_hub_t12policy_500_tEmN6thrust24THRUST_300001_SM_1000_NS8cuda_cub20__uninitialized_fill7functorINS7_10device_ptrIiEEiEEEEvT0_T1_,@function
        .size           _ZN3cub18CUB_300001_SM_10006detail8for_each13static_kernelINS2_12policy_hub_t12policy_500_tEmN6thrust24THRUST_300001_SM_1000_NS8cuda_cub20__uninitialized_fill7functorINS7_10device_ptrIiEEiEEEEvT0_T1_,(.L_x_18 - _ZN3cub18CUB_300001_SM_10006detail8for_each13static_kernelINS2_12policy_hub_t12policy_500_tEmN6thrust24THRUST_300001_SM_1000_NS8cuda_cub20__uninitialized_fill7functorINS7_10device_ptrIiEEiEEEEvT0_T1_)
        .other          _ZN3cub18CUB_300001_SM_10006detail8for_each13static_kernelINS2_12policy_hub_t12policy_500_tEmN6thrust24THRUST_300001_SM_1000_NS8cuda_cub20__uninitialized_fill7functorINS7_10device_ptrIiEEiEEEEvT0_T1_,@"STO_CUDA_ENTRY STV_DEFAULT"
_ZN3cub18CUB_300001_SM_10006detail8for_each13static_kernelINS2_12policy_hub_t12policy_500_tEmN6thrust24THRUST_300001_SM_1000_NS8cuda_cub20__uninitialized_fill7functorINS7_10device_ptrIiEEiEEEEvT0_T1_:
.text._ZN3cub18CUB_300001_SM_10006detail8for_each13static_kernelINS2_12policy_hub_t12policy_500_tEmN6thrust24THRUST_300001_SM_1000_NS8cuda_cub20__uninitialized_fill7functorINS7_10device_ptrIiEEiEEEEvT0_T1_:
        /* <DEDUP_REMOVED lines=20> */
.L_x_2:
        /* <DEDUP_REMOVED lines=19> */
.L_x_3:
        /* <DEDUP_REMOVED lines=9> */
.L_x_18:


//--------------------- .text._ZN3cub18CUB_300001_SM_10006detail11EmptyKernelIvEEvv --------------------------
	.section	.text._ZN3cub18CUB_300001_SM_10006detail11EmptyKernelIvEEvv,"ax",@progbits
	.align	128
        .global         _ZN3cub18CUB_300001_SM_10006detail11EmptyKernelIvEEvv
        .type           _ZN3cub18CUB_300001_SM_10006detail11EmptyKernelIvEEvv,@function
        .size           _ZN3cub18CUB_300001_SM_10006detail11EmptyKernelIvEEvv,(.L_x_19 - _ZN3cub18CUB_300001_SM_10006detail11EmptyKernelIvEEvv)
        .other          _ZN3cub18CUB_300001_SM_10006detail11EmptyKernelIvEEvv,@"STO_CUDA_ENTRY STV_DEFAULT"
_ZN3cub18CUB_300001_SM_10006detail11EmptyKernelIvEEvv:
.text._ZN3cub18CUB_300001_SM_10006detail11EmptyKernelIvEEvv:
[----:B------:R-:W-:Y:S01]  /*0000*/  LDC R1, c[0x0][0x37c] ;  /* 0x0000df00ff017b82 */ /* 0x000fe20000000800 */
[----:B------:R-:W-:Y:S05]  /*0010*/  EXIT ;  /* 0x000000000000794d */ /* 0x000fea0003800000 */
.L_x_4:
        /* <DEDUP_REMOVED lines=14> */
.L_x_19:


//--------------------- .text._Z15matrixAddKernelIfEvPT_PKS0_S3_m --------------------------
	.section	.text._Z15matrixAddKernelIfEvPT_PKS0_S3_m,"ax",@progbits
	.align	128
        .global         _Z15matrixAddKernelIfEvPT_PKS0_S3_m
        .type           _Z15matrixAddKernelIfEvPT_PKS0_S3_m,@function
        .size           _Z15matrixAddKernelIfEvPT_PKS0_S3_m,(.L_x_20 - _Z15matrixAddKernelIfEvPT_PKS0_S3_m)
        .other          _Z15matrixAddKernelIfEvPT_PKS0_S3_m,@"STO_CUDA_ENTRY STV_DEFAULT"
_Z15matrixAddKernelIfEvPT_PKS0_S3_m:
.text._Z15matrixAddKernelIfEvPT_PKS0_S3_m:
[----:B------:R-:W-:Y:S01]  /*0000*/  LDC R1, c[0x0][0x37c] ;  /* 0x0000df00ff017b82 */ /* 0x000fe20000000800 */
[----:B------:R-:W0:Y:S07]  /*0010*/  S2R R5, SR_TID.X ;  /* 0x0000000000057919 */ /* 0x000e2e0000002100 */
[----:B------:R-:W0:Y:S01]  /*0020*/  LDC R0, c[0x0][0x360] ;  /* 0x0000d800ff007b82 */ /* 0x000e220000000800 */
[----:B------:R-:W1:Y:S01]  /*0030*/  LDCU.64 UR6, c[0x0][0x398] ;  /* 0x00007300ff0677ac */ /* 0x000e620008000a00 */
[----:B------:R-:W2:Y:S06]  /*0040*/  S2R R2, SR_TID.Y ;  /* 0x0000000000027919 */ /* 0x000eac0000002200 */
[----:B------:R-:W0:Y:S08]  /*0050*/  S2UR UR4, SR_CTAID.X ;  /* 0x00000000000479c3 */ /* 0x000e300000002500 */
[----:B------:R-:W2:Y:S08]  /*0060*/  S2UR UR5, SR_CTAID.Y ;  /* 0x00000000000579c3 */ /* 0x000eb00000002600 */
[----:B------:R-:W2:Y:S01]  /*0070*/  LDC R3, c[0x0][0x364] ;  /* 0x0000d900ff037b82 */ /* 0x000ea20000000800 */
[----:B0-----:R-:W-:-:S02]  /*0080*/  IMAD R5, R0, UR4, R5 ;  /* 0x0000000400057c24 */ /* 0x001fc4000f8e0205 */
[----:B--2---:R-:W-:-:S05]  /*0090*/  IMAD R2, R3, UR5, R2 ;  /* 0x0000000503027c24 */ /* 0x004fca000f8e0202 */
[----:B------:R-:W-:-:S04]  /*00a0*/  ISETP.GT.U32.AND P0, PT, R5, R2, PT ;  /* 0x000000020500720c */ /* 0x000fc80003f04070 */
[----:B------:R-:W-:-:S04]  /*00b0*/  ISETP.GT.U32.AND.EX P0, PT, RZ, RZ, PT, P0 ;  /* 0x000000ffff00720c */ /* 0x000fc80003f04100 */
[----:B------:R-:W-:-:S04]  /*00c0*/  SEL R0, R5, R2, P0 ;  /* 0x0000000205007207 */ /* 0x000fc80000000000 */
[----:B-1----:R-:W-:-:S04]  /*00d0*/  ISETP.GE.U32.AND P0, PT, R0, UR6, PT ;  /* 0x0000000600007c0c */ /* 0x002fc8000bf06070 */
[----:B------:R-:W-:-:S13]  /*00e0*/  ISETP.GE.U32.AND.EX P0, PT, RZ, UR7, PT, P0 ;  /* 0x00000007ff007c0c */ /* 0x000fda000bf06100 */
[----:B------:R-:W-:Y:S05]  /*00f0*/  @P0 EXIT ;  /* 0x000000000000094d */ /* 0x000fea0003800000 */
[----:B------:R-:W0:Y:S01]  /*0100*/  LDCU.64 UR8, c[0x0][0x390] ;  /* 0x00007200ff0877ac */ /* 0x000e220008000a00 */
[----:B------:R-:W-:Y:S01]  /*0110*/  IMAD.MOV.U32 R3, RZ, RZ, RZ ;  /* 0x000000ffff037224 */ /* 0x000fe200078e00ff */
[----:B------:R-:W1:Y:S01]  /*0120*/  LDCU.128 UR12, c[0x0][0x380] ;  /* 0x00007000ff0c77ac */ /* 0x000e620008000c00 */
[C---:B------:R-:W-:Y:S01]  /*0130*/  IMAD.WIDE.U32 R2, R5.reuse, UR6, R2 ;  /* 0x0000000605027c25 */ /* 0x040fe2000f8e0002 */
[----:B------:R-:W2:Y:S03]  /*0140*/  LDCU.64 UR4, c[0x0][0x358] ;  /* 0x00006b00ff0477ac */ /* 0x000ea60008000a00 */
[----:B------:R-:W-:Y:S02]  /*0150*/  IMAD R5, R5, UR7, R3 ;  /* 0x0000000705057c24 */ /* 0x000fe4000f8e0203 */
[----:B------:R-:W-:-:S03]  /*0160*/  IMAD.SHL.U32 R6, R2, 0x4, RZ ;  /* 0x0000000402067824 */ /* 0x000fc600078e00ff */
[----:B------:R-:W-:Y:S02]  /*0170*/  SHF.L.U64.HI R0, R2, 0x2, R5 ;  /* 0x0000000202007819 */ /* 0x000fe40000010205 */
[C---:B0-----:R-:W-:Y:S02]  /*0180*/  IADD3 R4, P1, PT, R6.reuse, UR8, RZ ;  /* 0x0000000806047c10 */ /* 0x041fe4000ff3e0ff */
[----:B-1----:R-:W-:Y:S02]  /*0190*/  IADD3 R2, P0, PT, R6, UR14, RZ ;  /* 0x0000000e06027c10 */ /* 0x002fe4000ff1e0ff */
[C---:B------:R-:W-:Y:S02]  /*01a0*/  IADD3.X R5, PT, PT, R0.reuse, UR9, RZ, P1, !PT ;  /* 0x0000000900057c10 */ /* 0x040fe40008ffe4ff */
[----:B------:R-:W-:-:S04]  /*01b0*/  IADD3.X R3, PT, PT, R0, UR15, RZ, P0, !PT ;  /* 0x0000000f00037c10 */ /* 0x000fc800087fe4ff */
[----:B--2---:R-:W2:Y:S04]  /*01c0*/  LDG.E R5, desc[UR4][R4.64] ;  /* 0x0000000404057981 */ /* 0x004ea8000c1e1900 */
[----:B------:R-:W2:Y:S01]  /*01d0*/  LDG.E R2, desc[UR4][R2.64] ;  /* 0x0000000402027981 */ /* 0x000ea2000c1e1900 */
[----:B------:R-:W-:-:S04]  /*01e0*/  IADD3 R6, P0, PT, R6, UR12, RZ ;  /* 0x0000000c06067c10 */ /* 0x000fc8000ff1e0ff */
[----:B------:R-:W-:Y:S01]  /*01f0*/  IADD3.X R7, PT, PT, R0, UR13, RZ, P0, !PT ;  /* 0x0000000d00077c10 */ /* 0x000fe200087fe4ff */
[----:B--2---:R-:W-:-:S05]  /*0200*/  FADD R9, R2, R5 ;  /* 0x0000000502097221 */ /* 0x004fca0000000000 */
[----:B------:R-:W-:Y:S01]  /*0210*/  STG.E desc[UR4][R6.64], R9 ;  /* 0x0000000906007986 */ /* 0x000fe2000c101904 */
[----:B------:R-:W-:Y:S05]  /*0220*/  EXIT ;  /* 0x000000000000794d */ /* 0x000fea0003800000 */
.L_x_5:
        /* <DEDUP_REMOVED lines=13> */
.L_x_20:


//--------------------- .text._Z15matrixMulKernelIfEvPT_PKS0_S3_m --------------------------
	.section	.text._Z15matrixMulKernelIfEvPT_PKS0_S3_m,"ax",@progbits
	.align	128
        .global         _Z15matrixMulKernelIfEvPT_PKS0_S3_m
        .type           _Z15matrixMulKernelIfEvPT_PKS0_S3_m,@function
        .size           _Z15matrixMulKernelIfEvPT_PKS0_S3_m,(.L_x_21 - _Z15matrixMulKernelIfEvPT_PKS0_S3_m)
        .other          _Z15matrixMulKernelIfEvPT_PKS0_S3_m,@"STO_CUDA_ENTRY STV_DEFAULT"
_Z15matrixMulKernelIfEvPT_PKS0_S3_m:
.text._Z15matrixMulKernelIfEvPT_PKS0_S3_m:
[----:B------:R-:W-:Y:S01]  /*0000*/  LDC R1, c[0x0][0x37c] ;  /* 0x0000df00ff017b82 */ /* 0x000fe20000000800 */
[----:B------:R-:W0:Y:S07]  /*0010*/  S2R R11, SR_TID.X ;  /* 0x00000000000b7919 */ /* 0x000e2e0000002100 */
[----:B------:R-:W0:Y:S01]  /*0020*/  LDC R10, c[0x0][0x360] ;  /* 0x0000d800ff0a7b82 */ /* 0x000e220000000800 */
[----:B------:R-:W1:Y:S07]  /*0030*/  S2R R0, SR_TID.Y ;  /* 0x0000000000007919 */ /* 0x000e6e0000002200 */
[----:B------:R-:W0:Y:S08]  /*0040*/  S2UR UR4, SR_CTAID.X ;  /* 0x00000000000479c3 */ /* 0x000e300000002500 */
[----:B------:R-:W1:Y:S08]  /*0050*/  S2UR UR5, SR_CTAID.Y ;  /* 0x00000000000579c3 */ /* 0x000e700000002600 */
[----:B------:R-:W1:Y:S08]  /*0060*/  LDC R3, c[0x0][0x364] ;  /* 0x0000d900ff037b82 */ /* 0x000e700000000800 */
[----:B------:R-:W2:Y:S01]  /*0070*/  LDC.64 R8, c[0x0][0x398] ;  /* 0x0000e600ff087b82 */ /* 0x000ea20000000a00 */
[----:B0-----:R-:W-:-:S02]  /*0080*/  IMAD R10, R10, UR4, R11 ;  /* 0x000000040a0a7c24 */ /* 0x001fc4000f8e020b */
[----:B-1----:R-:W-:-:S05]  /*0090*/  IMAD R3, R3, UR5, R0 ;  /* 0x0000000503037c24 */ /* 0x002fca000f8e0200 */
[----:B------:R-:W-:-:S04]  /*00a0*/  ISETP.GT.U32.AND P0, PT, R3, R10, PT ;  /* 0x0000000a0300720c */ /* 0x000fc80003f04070 */
[----:B------:R-:W-:-:S04]  /*00b0*/  ISETP.GT.U32.AND.EX P0, PT, RZ, RZ, PT, P0 ;  /* 0x000000ffff00720c */ /* 0x000fc80003f04100 */
[----:B------:R-:W-:-:S04]  /*00c0*/  SEL R5, R3, R10, P0 ;  /* 0x0000000a03057207 */ /* 0x000fc80000000000 */
[----:B--2---:R-:W-:-:S04]  /*00d0*/  ISETP.GE.U32.AND P0, PT, R5, R8, PT ;  /* 0x000000080500720c */ /* 0x004fc80003f06070 */
[----:B------:R-:W-:-:S13]  /*00e0*/  ISETP.GE.U32.AND.EX P0, PT, RZ, R9, PT, P0 ;  /* 0x00000009ff00720c */ /* 0x000fda0003f06100 */
[----:B------:R-:W-:Y:S05]  /*00f0*/  @P0 EXIT ;  /* 0x000000000000094d */ /* 0x000fea0003800000 */
[----:B------:R-:W0:Y:S01]  /*0100*/  LDCU.64 UR6, c[0x0][0x380] ;  /* 0x00007000ff0677ac */ /* 0x000e220008000a00 */
[C---:B------:R-:W-:Y:S01]  /*0110*/  IMAD.WIDE.U32 R12, R3.reuse, R8, RZ ;  /* 0x00000008030c7225 */ /* 0x040fe200078e00ff */
[----:B------:R-:W-:Y:S01]  /*0120*/  ISETP.GE.U32.AND P1, PT, R8, 0x8, PT ;  /* 0x000000080800780c */ /* 0x000fe20003f26070 */
[----:B------:R-:W1:Y:S02]  /*0130*/  LDCU.64 UR4, c[0x0][0x358] ;  /* 0x00006b00ff0477ac */ /* 0x000e640008000a00 */
[----:B------:R-:W-:Y:S01]  /*0140*/  IMAD R2, R3, R9, R13 ;  /* 0x0000000903027224 */ /* 0x000fe200078e020d */
[----:B------:R-:W-:Y:S01]  /*0150*/  IADD3 R3, P2, PT, R10, R12, RZ ;  /* 0x0000000c0a037210 */ /* 0x000fe20007f5e0ff */
[----:B------:R-:W-:Y:S01]  /*0160*/  IMAD.MOV.U32 R5, RZ, RZ, RZ ;  /* 0x000000ffff057224 */ /* 0x000fe200078e00ff */
[----:B------:R-:W-:Y:S01]  /*0170*/  ISETP.GE.U32.AND.EX P1, PT, R9, RZ, PT, P1 ;  /* 0x000000ff0900720c */ /* 0x000fe20003f26110 */
[----:B------:R-:W-:Y:S01]  /*0180*/  IMAD.MOV.U32 R21, RZ, RZ, RZ ;  /* 0x000000ffff157224 */ /* 0x000fe200078e00ff */
[----:B------:R-:W-:Y:S01]  /*0190*/  LOP3.LUT R0, R8, 0x7, RZ, 0xc0, !PT ;  /* 0x0000000708007812 */ /* 0x000fe200078ec0ff */
[----:B------:R-:W-:-:S03]  /*01a0*/  IMAD.X R4, RZ, RZ, R2, P2 ;  /* 0x000000ffff047224 */ /* 0x000fc600010e0602 */
[----:B------:R-:W-:Y:S02]  /*01b0*/  ISETP.NE.U32.AND P0, PT, R0, RZ, PT ;  /* 0x000000ff0000720c */ /* 0x000fe40003f05070 */
[C---:B0-----:R-:W-:Y:S02]  /*01c0*/  LEA R14, P2, R3.reuse, UR6, 0x2 ;  /* 0x00000006030e7c11 */ /* 0x041fe4000f8410ff */
[----:B------:R-:W-:Y:S02]  /*01d0*/  ISETP.NE.AND.EX P0, PT, RZ, RZ, PT, P0 ;  /* 0x000000ffff00720c */ /* 0x000fe40003f05300 */
[----:B------:R-:W-:Y:S01]  /*01e0*/  LEA.HI.X R15, R3, UR7, R4, 0x2, P2 ;  /* 0x00000007030f7c11 */ /* 0x000fe200090f1404 */
[----:B------:R-:W-:-:S04]  /*01f0*/  IMAD.MOV.U32 R3, RZ, RZ, RZ ;  /* 0x000000ffff037224 */ /* 0x000fc800078e00ff */
[----:B-1----:R0:W-:Y:S01]  /*0200*/  STG.E desc[UR4][R14.64], RZ ;  /* 0x000000ff0e007986 */ /* 0x0021e2000c101904 */
[----:B------:R-:W-:Y:S05]  /*0210*/  @!P1 BRA `(.L_x_6) ;  /* 0x0000000400209947 */ /* 0x000fea0003800000 */
[----:B------:R-:W1:Y:S01]  /*0220*/  LDCU.64 UR6, c[0x0][0x390] ;  /* 0x00007200ff0677ac */ /* 0x000e620008000a00 */
[----:B------:R-:W2:Y:S01]  /*0230*/  LDC R5, c[0x0][0x39c] ;  /* 0x0000e700ff057b82 */ /* 0x000ea20000000800 */
[C---:B------:R-:W-:Y:S01]  /*0240*/  LOP3.LUT R3, R8.reuse, 0xfffffff8, RZ, 0xc0, !PT ;  /* 0xfffffff808037812 */ /* 0x040fe200078ec0ff */
[----:B------:R-:W-:Y:S01]  /*0250*/  IMAD.SHL.U32 R27, R9, 0x4, RZ ;  /* 0x00000004091b7824 */ /* 0x000fe200078e00ff */
[----:B------:R-:W3:Y:S01]  /*0260*/  LDCU.64 UR8, c[0x0][0x388] ;  /* 0x00007100ff0877ac */ /* 0x000ee20008000a00 */
[C---:B------:R-:W-:Y:S01]  /*0270*/  IMAD.WIDE.U32 R16, R8.reuse, 0x4, RZ ;  /* 0x0000000408107825 */ /* 0x040fe200078e00ff */
[----:B------:R-:W-:-:S03]  /*0280*/  SHF.L.U64.HI R26, R8, 0x5, R9 ;  /* 0x00000005081a7819 */ /* 0x000fc60000010209 */
[----:B------:R-:W-:Y:S02]  /*0290*/  IMAD.MOV.U32 R21, RZ, RZ, RZ ;  /* 0x000000ffff157224 */ /* 0x000fe400078e00ff */
[----:B------:R-:W-:Y:S02]  /*02a0*/  IMAD.IADD R27, R17, 0x1, R27 ;  /* 0x00000001111b7824 */ /* 0x000fe400078e021b */
[----:B------:R-:W-:Y:S01]  /*02b0*/  IMAD.MOV.U32 R4, RZ, RZ, R3 ;  /* 0x000000ffff047224 */ /* 0x000fe200078e0003 */
[----:B-1----:R-:W-:Y:S02]  /*02c0*/  LEA R6, P1, R10, UR6, 0x2 ;  /* 0x000000060a067c11 */ /* 0x002fe4000f8210ff */
[----:B---3--:R-:W-:Y:S02]  /*02d0*/  LEA R18, P2, R12, UR8, 0x2 ;  /* 0x000000080c127c11 */ /* 0x008fe4000f8410ff */
[----:B------:R-:W-:Y:S01]  /*02e0*/  LEA.HI.X R7, R10, UR7, RZ, 0x2, P1 ;  /* 0x000000070a077c11 */ /* 0x000fe200088f14ff */
[----:B--2---:R-:W-:Y:S01]  /*02f0*/  IMAD.MOV.U32 R28, RZ, RZ, R5 ;  /* 0x000000ffff1c7224 */ /* 0x004fe200078e0005 */
[----:B------:R-:W-:-:S02]  /*0300*/  LEA.HI.X R19, R12, UR9, R2, 0x2, P2 ;  /* 0x000000090c137c11 */ /* 0x000fc400090f1402 */
[----:B------:R-:W-:-:S05]  /*0310*/  IADD3 R18, P1, PT, R18, 0x10, RZ ;  /* 0x0000001012127810 */ /* 0x000fca0007f3e0ff */
[----:B------:R-:W-:-:S08]  /*0320*/  IMAD.X R19, RZ, RZ, R19, P1 ;  /* 0x000000ffff137224 */ /* 0x000fd000008e0613 */
.L_x_7:
[----:B------:R-:W2:Y:S04]  /*0330*/  LDG.E R22, desc[UR4][R6.64] ;  /* 0x0000000406167981 */ /* 0x000ea8000c1e1900 */
[----:B-1----:R-:W2:Y:S01]  /*0340*/  LDG.E R20, desc[UR4][R18.64+-0x10] ;  /* 0xfffff00412147981 */ /* 0x002ea2000c1e1900 */
[----:B------:R-:W-:-:S05]  /*0350*/  IADD3 R24, P1, PT, R6, R16, RZ ;  /* 0x0000001006187210 */ /* 0x000fca0007f3e0ff */
[----:B------:R-:W-:Y:S02]  /*0360*/  IMAD.X R25, R7, 0x1, R27, P1 ;  /* 0x0000000107197824 */ /* 0x000fe400008e061b */
[----:B--2---:R-:W-:-:S05]  /*0370*/  FFMA R29, R20, R22, R21 ;  /* 0x00000016141d7223 */ /* 0x004fca0000000015 */
[----:B------:R1:W-:Y:S04]  /*0380*/  STG.E desc[UR4][R14.64], R29 ;  /* 0x0000001d0e007986 */ /* 0x0003e8000c101904 */
[----:B------:R-:W1:Y:S04]  /*0390*/  LDG.E R21, desc[UR4][R24.64] ;  /* 0x0000000418157981 */ /* 0x000e68000c1e1900 */
[----:B------:R-:W1:Y:S02]  /*03a0*/  LDG.E R20, desc[UR4][R18.64+-0xc] ;  /* 0xfffff40412147981 */ /* 0x000e64000c1e1900 */
[----:B-1----:R-:W-:Y:S01]  /*03b0*/  FFMA R29, R20, R21, R29 ;  /* 0x00000015141d7223 */ /* 0x002fe2000000001d */
[----:B------:R-:W-:-:S04]  /*03c0*/  IADD3 R20, P1, PT, R24, R16, RZ ;  /* 0x0000001018147210 */ /* 0x000fc80007f3e0ff */
[----:B------:R1:W-:Y:S01]  /*03d0*/  STG.E desc[UR4][R14.64], R29 ;  /* 0x0000001d0e007986 */ /* 0x0003e2000c101904 */
[----:B------:R-:W-:-:S03]  /*03e0*/  IMAD.X R21, R25, 0x1, R27, P1 ;  /* 0x0000000119157824 */ /* 0x000fc600008e061b */
[----:B------:R-:W1:Y:S04]  /*03f0*/  LDG.E R22, desc[UR4][R18.64+-0x8] ;  /* 0xfffff80412167981 */ /* 0x000e68000c1e1900 */
[----:B------:R-:W1:Y:S02]  /*0400*/  LDG.E R23, desc[UR4][R20.64] ;  /* 0x0000000414177981 */ /* 0x000e64000c1e1900 */
[----:B-1----:R-:W-:Y:S01]  /*0410*/  FFMA R29, R22, R23, R29 ;  /* 0x00000017161d7223 */ /* 0x002fe2000000001d */
[----:B------:R-:W-:-:S05]  /*0420*/  IADD3 R22, P1, PT, R20, R16, RZ ;  /* 0x0000001014167210 */ /* 0x000fca0007f3e0ff */
[----:B------:R-:W-:Y:S01]  /*0430*/  IMAD.X R23, R21, 0x1, R27, P1 ;  /* 0x0000000115177824 */ /* 0x000fe200008e061b */
[----:B------:R1:W-:Y:S04]  /*0440*/  STG.E desc[UR4][R14.64], R29 ;  /* 0x0000001d0e007986 */ /* 0x0003e8000c101904 */
        /* <DEDUP_REMOVED lines=18> */
[----:B------:R-:W2:Y:S04]  /*0570*/  LDG.E R25, desc[UR4][R22.64] ;  /* 0x0000000416197981 */ /* 0x000ea8000c1e1900 */
[----:B------:R-:W2:Y:S02]  /*0580*/  LDG.E R24, desc[UR4][R18.64+0x8] ;  /* 0x0000080412187981 */ /* 0x000ea4000c1e1900 */
[----:B--2---:R-:W-:Y:S01]  /*0590*/  FFMA R20, R24, R25, R29 ;  /* 0x0000001918147223 */ /* 0x004fe2000000001d */
[----:B------:R-:W-:-:S05]  /*05a0*/  IADD3 R24, P1, PT, R22, R16, RZ ;  /* 0x0000001016187210 */ /* 0x000fca0007f3e0ff */
[----:B------:R-:W-:Y:S01]  /*05b0*/  IMAD.X R25, R23, 0x1, R27, P1 ;  /* 0x0000000117197824 */ /* 0x000fe200008e061b */
[----:B------:R1:W-:Y:S04]  /*05c0*/  STG.E desc[UR4][R14.64], R20 ;  /* 0x000000140e007986 */ /* 0x0003e8000c101904 */
[----:B------:R-:W2:Y:S04]  /*05d0*/  LDG.E R24, desc[UR4][R24.64] ;  /* 0x0000000418187981 */ /* 0x000ea8000c1e1900 */
[----:B------:R3:W2:Y:S01]  /*05e0*/  LDG.E R21, desc[UR4][R18.64+0xc] ;  /* 0x00000c0412157981 */ /* 0x0006a2000c1e1900 */
[----:B------:R-:W-:-:S04]  /*05f0*/  IADD3 R4, P1, PT, R4, -0x8, RZ ;  /* 0xfffffff804047810 */ /* 0x000fc80007f3e0ff */
[----:B------:R-:W-:Y:S02]  /*0600*/  IADD3.X R28, PT, PT, R28, -0x1, RZ, P1, !PT ;  /* 0xffffffff1c1c7810 */ /* 0x000fe40000ffe4ff */
[----:B------:R-:W-:-:S04]  /*0610*/  ISETP.NE.U32.AND P1, PT, R4, RZ, PT ;  /* 0x000000ff0400720c */ /* 0x000fc80003f25070 */
[----:B------:R-:W-:Y:S02]  /*0620*/  ISETP.NE.AND.EX P1, PT, R28, RZ, PT, P1 ;  /* 0x000000ff1c00720c */ /* 0x000fe40003f25310 */
[----:B------:R-:W-:Y:S02]  /*0630*/  LEA R6, P2, R8, R6, 0x5 ;  /* 0x0000000608067211 */ /* 0x000fe400078428ff */
[----:B---3--:R-:W-:-:S03]  /*0640*/  IADD3 R18, P3, PT, R18, 0x20, RZ ;  /* 0x0000002012127810 */ /* 0x008fc60007f7e0ff */
[----:B------:R-:W-:Y:S02]  /*0650*/  IMAD.X R7, R7, 0x1, R26, P2 ;  /* 0x0000000107077824 */ /* 0x000fe400010e061a */
[----:B------:R-:W-:Y:S02]  /*0660*/  IMAD.X R19, RZ, RZ, R19, P3 ;  /* 0x000000ffff137224 */ /* 0x000fe400018e0613 */
[----:B--2---:R-:W-:-:S05]  /*0670*/  FFMA R21, R21, R24, R20 ;  /* 0x0000001815157223 */ /* 0x004fca0000000014 */
[----:B------:R1:W-:Y:S01]  /*0680*/  STG.E desc[UR4][R14.64], R21 ;  /* 0x000000150e007986 */ /* 0x0003e2000c101904 */
[----:B------:R-:W-:Y:S05]  /*0690*/  @P1 BRA `(.L_x_7) ;  /* 0xfffffffc00241947 */ /* 0x000fea000383ffff */
.L_x_6:
[----:B------:R-:W-:Y:S05]  /*06a0*/  @!P0 EXIT ;  /* 0x000000000000894d */ /* 0x000fea0003800000 */
[----:B------:R-:W-:Y:S02]  /*06b0*/  ISETP.GE.U32.AND P1, PT, R0, 0x4, PT ;  /* 0x000000040000780c */ /* 0x000fe40003f26070 */
[----:B------:R-:W-:Y:S02]  /*06c0*/  LOP3.LUT R4, R8, 0x3, RZ, 0xc0, !PT ;  /* 0x0000000308047812 */ /* 0x000fe400078ec0ff */
[----:B------:R-:W-:Y:S02]  /*06d0*/  ISETP.GE.U32.AND.EX P1, PT, RZ, RZ, PT, P1 ;  /* 0x000000ffff00720c */ /* 0x000fe40003f26110 */
[----:B------:R-:W-:-:S04]  /*06e0*/  ISETP.NE.U32.AND P0, PT, R4, RZ, PT ;  /* 0x000000ff0400720c */ /* 0x000fc80003f05070 */
[----:B------:R-:W-:-:S07]  /*06f0*/  ISETP.NE.AND.EX P0, PT, RZ, RZ, PT, P0 ;  /* 0x000000ffff00720c */ /* 0x000fce0003f05300 */
[----:B------:R-:W-:Y:S06]  /*0700*/  @!P1 BRA `(.L_x_8) ;  /* 0x00000000009c9947 */ /* 0x000fec0003800000 */
[----:B------:R-:W2:Y:S01]  /*0710*/  LDCU.64 UR6, c[0x0][0x388] ;  /* 0x00007100ff0677ac */ /* 0x000ea20008000a00 */
[----:B------:R-:W-:Y:S01]  /*0720*/  IMAD R6, R5, R8, RZ ;  /* 0x0000000805067224 */ /* 0x000fe200078e02ff */
[C---:B------:R-:W-:Y:S01]  /*0730*/  IADD3 R0, P1, PT, R3.reuse, R12, RZ ;  /* 0x0000000c03007210 */ /* 0x040fe20007f3e0ff */
[----:B------:R-:W-:Y:S01]  /*0740*/  IMAD.MOV.U32 R11, RZ, RZ, RZ ;  /* 0x000000ffff0b7224 */ /* 0x000fe200078e00ff */
[----:B------:R-:W3:Y:S01]  /*0750*/  LDCU.64 UR8, c[0x0][0x390] ;  /* 0x00007200ff0877ac */ /* 0x000ee20008000a00 */
[C---:B------:R-:W-:Y:S02]  /*0760*/  IMAD R17, R3.reuse, R9, R6 ;  /* 0x0000000903117224 */ /* 0x040fe400078e0206 */
[----:B------:R-:W-:-:S04]  /*0770*/  IMAD.WIDE.U32 R18, R3, R8, R10 ;  /* 0x0000000803127225 */ /* 0x000fc800078e000a */
[----:B------:R-:W-:Y:S02]  /*0780*/  IMAD.X R7, R5, 0x1, R2, P1 ;  /* 0x0000000105077824 */ /* 0x000fe400008e0602 */
[----:B------:R-:W-:Y:S01]  /*0790*/  IMAD.IADD R17, R19, 0x1, R17 ;  /* 0x0000000113117824 */ /* 0x000fe200078e0211 */
[----:B--2---:R-:W-:Y:S02]  /*07a0*/  LEA R6, P1, R0, UR6, 0x2 ;  /* 0x0000000600067c11 */ /* 0x004fe4000f8210ff */
[----:B---3--:R-:W-:Y:S02]  /*07b0*/  LEA R16, P2, R18, UR8, 0x2 ;  /* 0x0000000812107c11 */ /* 0x008fe4000f8410ff */
[----:B------:R-:W-:Y:S02]  /*07c0*/  LEA.HI.X R7, R0, UR7, R7, 0x2, P1 ;  /* 0x0000000700077c11 */ /* 0x000fe400088f1407 */
[----:B------:R-:W-:-:S03]  /*07d0*/  LEA.HI.X R17, R18, UR9, R17, 0x2, P2 ;  /* 0x0000000912117c11 */ /* 0x000fc600090f1411 */
[----:B------:R-:W2:Y:S04]  /*07e0*/  LDG.E R0, desc[UR4][R6.64] ;  /* 0x0000000406007981 */ /* 0x000ea8000c1e1900 */
[----:B-1----:R-:W2:Y:S01]  /*07f0*/  LDG.E R20, desc[UR4][R16.64] ;  /* 0x0000000410147981 */ /* 0x002ea2000c1e1900 */
[C---:B------:R-:W-:Y:S01]  /*0800*/  IMAD.SHL.U32 R27, R8.reuse, 0x4, RZ ;  /* 0x00000004081b7824 */ /* 0x040fe200078e00ff */
[----:B------:R-:W-:-:S04]  /*0810*/  SHF.L.U64.HI R23, R8, 0x2, R9 ;  /* 0x0000000208177819 */ /* 0x000fc80000010209 */
[----:B------:R-:W-:-:S05]  /*0820*/  IADD3 R18, P1, PT, R27, R16, RZ ;  /* 0x000000101b127210 */ /* 0x000fca0007f3e0ff */
[----:B------:R-:W-:Y:S02]  /*0830*/  IMAD.X R19, R23, 0x1, R17, P1 ;  /* 0x0000000117137824 */ /* 0x000fe400008e0611 */
[----:B--2---:R-:W-:-:S05]  /*0840*/  FFMA R21, R0, R20, R21 ;  /* 0x0000001400157223 */ /* 0x004fca0000000015 */
[----:B------:R1:W-:Y:S04]  /*0850*/  STG.E desc[UR4][R14.64], R21 ;  /* 0x000000150e007986 */ /* 0x0003e8000c101904 */
[----:B------:R-:W2:Y:S04]  /*0860*/  LDG.E R20, desc[UR4][R18.64] ;  /* 0x0000000412147981 */ /* 0x000ea8000c1e1900 */
[----:B------:R-:W2:Y:S01]  /*0870*/  LDG.E R0, desc[UR4][R6.64+0x4] ;  /* 0x0000040406007981 */ /* 0x000ea2000c1e1900 */
[----:B------:R-:W-:-:S05]  /*0880*/  IADD3 R24, P1, PT, R18, R27, RZ ;  /* 0x0000001b12187210 */ /* 0x000fca0007f3e0ff */
[----:B------:R-:W-:Y:S02]  /*0890*/  IMAD.X R25, R19, 0x1, R23, P1 ;  /* 0x0000000113197824 */ /* 0x000fe400008e0617 */
[----:B--2---:R-:W-:-:S05]  /*08a0*/  FFMA R29, R0, R20, R21 ;  /* 0x00000014001d7223 */ /* 0x004fca0000000015 */
[----:B------:R2:W-:Y:S04]  /*08b0*/  STG.E desc[UR4][R14.64], R29 ;  /* 0x0000001d0e007986 */ /* 0x0005e8000c101904 */
[----:B------:R-:W3:Y:S04]  /*08c0*/  LDG.E R20, desc[UR4][R24.64] ;  /* 0x0000000418147981 */ /* 0x000ee8000c1e1900 */
[----:B------:R-:W3:Y:S01]  /*08d0*/  LDG.E R0, desc[UR4][R6.64+0x8] ;  /* 0x0000080406007981 */ /* 0x000ee2000c1e1900 */
[----:B------:R-:W-:-:S05]  /*08e0*/  IADD3 R16, P1, PT, R24, R27, RZ ;  /* 0x0000001b18107210 */ /* 0x000fca0007f3e0ff */
[----:B------:R-:W-:Y:S02]  /*08f0*/  IMAD.X R17, R25, 0x1, R23, P1 ;  /* 0x0000000119117824 */ /* 0x000fe400008e0617 */
[----:B---3--:R-:W-:-:S05]  /*0900*/  FFMA R23, R0, R20, R29 ;  /* 0x0000001400177223 */ /* 0x008fca000000001d */
[----:B------:R2:W-:Y:S04]  /*0910*/  STG.E desc[UR4][R14.64], R23 ;  /* 0x000000170e007986 */ /* 0x0005e8000c101904 */
[----:B------:R-:W1:Y:S04]  /*0920*/  LDG.E R0, desc[UR4][R6.64+0xc] ;  /* 0x00000c0406007981 */ /* 0x000e68000c1e1900 */
[----:B------:R-:W1:Y:S01]  /*0930*/  LDG.E R16, desc[UR4][R16.64] ;  /* 0x0000000410107981 */ /* 0x000e62000c1e1900 */
[----:B------:R-:W-:-:S05]  /*0940*/  IADD3 R3, P1, PT, R3, 0x4, RZ ;  /* 0x0000000403037810 */ /* 0x000fca0007f3e0ff */
[----:B------:R-:W-:Y:S02]  /*0950*/  IMAD.X R5, RZ, RZ, R5, P1 ;  /* 0x000000ffff057224 */ /* 0x000fe400008e0605 */
[----:B-1----:R-:W-:-:S05]  /*0960*/  FFMA R21, R0, R16, R23 ;  /* 0x0000001000157223 */ /* 0x002fca0000000017 */
[----:B------:R2:W-:Y:S02]  /*0970*/  STG.E desc[UR4][R14.64], R21 ;  /* 0x000000150e007986 */ /* 0x0005e4000c101904 */
.L_x_8:
[----:B------:R-:W-:Y:S05]  /*0980*/  @!P0 EXIT ;  /* 0x000000000000894d */ /* 0x000fea0003800000 */
[----:B------:R-:W-:Y:S02]  /*0990*/  ISETP.NE.U32.AND P1, PT, R4, 0x1, PT ;  /* 0x000000010400780c */ /* 0x000fe40003f25070 */
[----:B------:R-:W-:Y:S02]  /*09a0*/  LOP3.LUT R0, R8, 0x1, RZ, 0xc0, !PT ;  /* 0x0000000108007812 */ /* 0x000fe400078ec0ff */
[----:B------:R-:W-:Y:S02]  /*09b0*/  ISETP.NE.AND.EX P1, PT, RZ, RZ, PT, P1 ;  /* 0x000000ffff00720c */ /* 0x000fe40003f25310 */
[----:B------:R-:W-:-:S04]  /*09c0*/  ISETP.NE.U32.AND P0, PT, R0, 0x1, PT ;  /* 0x000000010000780c */ /* 0x000fc80003f05070 */
[----:B------:R-:W-:-:S07]  /*09d0*/  ISETP.NE.U32.AND.EX P0, PT, RZ, RZ, PT, P0 ;  /* 0x000000ffff00720c */ /* 0x000fce0003f05100 */
[----:B------:R-:W-:Y:S06]  /*09e0*/  @!P1 BRA `(.L_x_9) ;  /* 0x0000000000689947 */ /* 0x000fec0003800000 */
[----:B------:R-:W3:Y:S01]  /*09f0*/  LDCU.64 UR6, c[0x0][0x388] ;  /* 0x00007100ff0677ac */ /* 0x000ee20008000a00 */
[----:B------:R-:W-:Y:S01]  /*0a00*/  IMAD R4, R5, R8, RZ ;  /* 0x0000000805047224 */ /* 0x000fe200078e02ff */
[C---:B------:R-:W-:Y:S01]  /*0a10*/  IADD3 R0, P1, PT, R3.reuse, R12, RZ ;  /* 0x0000000c03007210 */ /* 0x040fe20007f3e0ff */
[----:B------:R-:W-:Y:S01]  /*0a20*/  IMAD.MOV.U32 R18, RZ, RZ, R10 ;  /* 0x000000ffff127224 */ /* 0x000fe200078e000a */
[----:B------:R-:W4:Y:S01]  /*0a30*/  LDCU.64 UR8, c[0x0][0x390] ;  /* 0x00007200ff0877ac */ /* 0x000f220008000a00 */
[----:B------:R-:W-:Y:S02]  /*0a40*/  IMAD.MOV.U32 R19, RZ, RZ, RZ ;  /* 0x000000ffff137224 */ /* 0x000fe400078e00ff */
[C---:B------:R-:W-:Y:S02]  /*0a50*/  IMAD R17, R3.reuse, R9, R4 ;  /* 0x0000000903117224 */ /* 0x040fe400078e0204 */
[----:B------:R-:W-:-:S04]  /*0a60*/  IMAD.WIDE.U32 R18, R3, R8, R18 ;  /* 0x0000000803127225 */ /* 0x000fc800078e0012 */
[----:B------:R-:W-:Y:S02]  /*0a70*/  IMAD.X R7, R5, 0x1, R2, P1 ;  /* 0x0000000105077824 */ /* 0x000fe400008e0602 */
[----:B------:R-:W-:Y:S01]  /*0a80*/  IMAD.IADD R17, R19, 0x1, R17 ;  /* 0x0000000113117824 */ /* 0x000fe200078e0211 */
[----:B---3--:R-:W-:Y:S02]  /*0a90*/  LEA R6, P1, R0, UR6, 0x2 ;  /* 0x0000000600067c11 */ /* 0x008fe4000f8210ff */
[----:B----4-:R-:W-:Y:S02]  /*0aa0*/  LEA R16, P2, R18, UR8, 0x2 ;  /* 0x0000000812107c11 */ /* 0x010fe4000f8410ff */
[----:B------:R-:W-:Y:S02]  /*0ab0*/  LEA.HI.X R7, R0, UR7, R7, 0x2, P1 ;  /* 0x0000000700077c11 */ /* 0x000fe400088f1407 */
[----:B------:R-:W-:-:S03]  /*0ac0*/  LEA.HI.X R17, R18, UR9, R17, 0x2, P2 ;  /* 0x0000000912117c11 */ /* 0x000fc600090f1411 */
[----:B------:R-:W2:Y:S04]  /*0ad0*/  LDG.E R0, desc[UR4][R6.64] ;  /* 0x0000000406007981 */ /* 0x000ea8000c1e1900 */
[----:B------:R-:W2:Y:S01]  /*0ae0*/  LDG.E R4, desc[UR4][R16.64] ;  /* 0x0000000410047981 */ /* 0x000ea2000c1e1900 */
[----:B------:R-:W-:-:S04]  /*0af0*/  LEA R18, P1, R8, R16, 0x2 ;  /* 0x0000001008127211 */ /* 0x000fc800078210ff */
[----:B------:R-:W-:Y:S01]  /*0b00*/  LEA.HI.X R19, R8, R17, R9, 0x2, P1 ;  /* 0x0000001108137211 */ /* 0x000fe200008f1409 */
[----:B--2---:R-:W-:-:S05]  /*0b10*/  FFMA R23, R0, R4, R21 ;  /* 0x0000000400177223 */ /* 0x004fca0000000015 */
[----:B------:R3:W-:Y:S04]  /*0b20*/  STG.E desc[UR4][R14.64], R23 ;  /* 0x000000170e007986 */ /* 0x0007e8000c101904 */
[----:B------:R-:W1:Y:S04]  /*0b30*/  LDG.E R0, desc[UR4][R6.64+0x4] ;  /* 0x0000040406007981 */ /* 0x000e68000c1e1900 */
[----:B------:R-:W1:Y:S01]  /*0b40*/  LDG.E R18, desc[UR4][R18.64] ;  /* 0x0000000412127981 */ /* 0x000e62000c1e1900 */
[----:B------:R-:W-:-:S05]  /*0b50*/  IADD3 R3, P1, PT, R3, 0x2, RZ ;  /* 0x0000000203037810 */ /* 0x000fca0007f3e0ff */
[----:B------:R-:W-:Y:S02]  /*0b60*/  IMAD.X R5, RZ, RZ, R5, P1 ;  /* 0x000000ffff057224 */ /* 0x000fe400008e0605 */
[----:B-1----:R-:W-:-:S05]  /*0b70*/  FFMA R21, R0, R18, R23 ;  /* 0x0000001200157223 */ /* 0x002fca0000000017 */
[----:B------:R3:W-:Y:S02]  /*0b80*/  STG.E desc[UR4][R14.64], R21 ;  /* 0x000000150e007986 */ /* 0x0007e4000c101904 */
.L_x_9:
[----:B------:R-:W-:Y:S05]  /*0b90*/  @P0 EXIT ;  /* 0x000000000000094d */ /* 0x000fea0003800000 */
[----:B------:R-:W4:Y:S01]  /*0ba0*/  LDCU.64 UR6, c[0x0][0x388] ;  /* 0x00007100ff0677ac */ /* 0x000f220008000a00 */
[----:B------:R-:W-:Y:S01]  /*0bb0*/  IMAD R0, R5, R8, RZ ;  /* 0x0000000805007224 */ /* 0x000fe200078e02ff */
[C---:B------:R-:W-:Y:S01]  /*0bc0*/  IADD3 R12, P0, PT, R3.reuse, R12, RZ ;  /* 0x0000000c030c7210 */ /* 0x040fe20007f1e0ff */
[----:B------:R-:W-:Y:S01]  /*0bd0*/  IMAD.MOV.U32 R6, RZ, RZ, R10 ;  /* 0x000000ffff067224 */ /* 0x000fe200078e000a */
[----:B------:R-:W5:Y:S01]  /*0be0*/  LDCU.64 UR8, c[0x0][0x390] ;  /* 0x00007200ff0877ac */ /* 0x000f620008000a00 */
[----:B------:R-:W-:Y:S02]  /*0bf0*/  IMAD.MOV.U32 R7, RZ, RZ, RZ ;  /* 0x000000ffff077224 */ /* 0x000fe400078e00ff */
[C---:B------:R-:W-:Y:S02]  /*0c00*/  IMAD R9, R3.reuse, R9, R0 ;  /* 0x0000000903097224 */ /* 0x040fe400078e0200 */
[----:B------:R-:W-:-:S04]  /*0c10*/  IMAD.WIDE.U32 R6, R3, R8, R6 ;  /* 0x0000000803067225 */ /* 0x000fc800078e0006 */
[----:B------:R-:W-:Y:S02]  /*0c20*/  IMAD.X R3, R5, 0x1, R2, P0 ;  /* 0x0000000105037824 */ /* 0x000fe400000e0602 */
[----:B------:R-:W-:Y:S01]  /*0c30*/  IMAD.IADD R5, R7, 0x1, R9 ;  /* 0x0000000107057824 */ /* 0x000fe200078e0209 */
[----:B----4-:R-:W-:Y:S02]  /*0c40*/  LEA R2, P0, R12, UR6, 0x2 ;  /* 0x000000060c027c11 */ /* 0x010fe4000f8010ff */
[----:B-----5:R-:W-:Y:S02]  /*0c50*/  LEA R4, P1, R6, UR8, 0x2 ;  /* 0x0000000806047c11 */ /* 0x020fe4000f8210ff */
[----:B------:R-:W-:Y:S02]  /*0c60*/  LEA.HI.X R3, R12, UR7, R3, 0x2, P0 ;  /* 0x000000070c037c11 */ /* 0x000fe400080f1403 */
[----:B------:R-:W-:-:S03]  /*0c70*/  LEA.HI.X R5, R6, UR9, R5, 0x2, P1 ;  /* 0x0000000906057c11 */ /* 0x000fc600088f1405 */
[----:B------:R-:W1:Y:S04]  /*0c80*/  LDG.E R2, desc[UR4][R2.64] ;  /* 0x0000000402027981 */ /* 0x000e68000c1e1900 */
[----:B------:R-:W1:Y:S02]  /*0c90*/  LDG.E R4, desc[UR4][R4.64] ;  /* 0x0000000404047981 */ /* 0x000e64000c1e1900 */
[----:B-123--:R-:W-:-:S05]  /*0ca0*/  FFMA R21, R2, R4, R21 ;  /* 0x0000000402157223 */ /* 0x00efca0000000015 */
[----:B------:R-:W-:Y:S01]  /*0cb0*/  STG.E desc[UR4][R14.64], R21 ;  /* 0x000000150e007986 */ /* 0x000fe2000c101904 */
[----:B------:R-:W-:Y:S05]  /*0cc0*/  EXIT ;  /* 0x000000000000794d */ /* 0x000fea0003800000 */
.L_x_10:
        /* <DEDUP_REMOVED lines=11> */
.L_x_21:


//--------------------- .text._Z15matrixAddKernelIiEvPT_PKS0_S3_m --------------------------
	.section	.text._Z15matrixAddKernelIiEvPT_PKS0_S3_m,"ax",@progbits
	.align	128
        .global         _Z15matrixAddKernelIiEvPT_PKS0_S3_m
        .type           _Z15matrixAddKernelIiEvPT_PKS0_S3_m,@function
        .size           _Z15matrixAddKernelIiEvPT_PKS0_S3_m,(.L_x_22 - _Z15matrixAddKernelIiEvPT_PKS0_S3_m)
        .other          _Z15matrixAddKernelIiEvPT_PKS0_S3_m,@"STO_CUDA_ENTRY STV_DEFAULT"
_Z15matrixAddKernelIiEvPT_PKS0_S3_m:
.text._Z15matrixAddKernelIiEvPT_PKS0_S3_m:
        /* <DEDUP_REMOVED lines=32> */
[----:B--2---:R-:W-:-:S05]  /*0200*/  IMAD.IADD R9, R2, 0x1, R5 ;  /* 0x0000000102097824 */ /* 0x004fca00078e0205 */
[----:B------:R-:W-:Y:S01]  /*0210*/  STG.E desc[UR4][R6.64], R9 ;  /* 0x0000000906007986 */ /* 0x000fe2000c101904 */
[----:B------:R-:W-:Y:S05]  /*0220*/  EXIT ;  /* 0x000000000000794d */ /* 0x000fea0003800000 */
.L_x_11:
        /* <DEDUP_REMOVED lines=13> */
.L_x_22:


//--------------------- .text._Z15matrixMulKernelIiEvPT_PKS0_S3_m --------------------------
	.section	.text._Z15matrixMulKernelIiEvPT_PKS0_S3_m,"ax",@progbits
	.align	128
        .global         _Z15matrixMulKernelIiEvPT_PKS0_S3_m
        .type           _Z15matrixMulKernelIiEvPT_PKS0_S3_m,@function
        .size           _Z15matrixMulKernelIiEvPT_PKS0_S3_m,(.L_x_23 - _Z15matrixMulKernelIiEvPT_PKS0_S3_m)
        .other          _Z15matrixMulKernelIiEvPT_PKS0_S3_m,@"STO_CUDA_ENTRY STV_DEFAULT"
_Z15matrixMulKernelIiEvPT_PKS0_S3_m:
.text._Z15matrixMulKernelIiEvPT_PKS0_S3_m:
        /* <DEDUP_REMOVED lines=23> */
[----:B------:R-:W-:Y:S02]  /*0170*/  ISETP.GE.U32.AND.EX P1, PT, R9, RZ, PT, P1 ;  /* 0x000000ff0900720c */ /* 0x000fe40003f26110 */
[----:B------:R-:W-:Y:S01]  /*0180*/  LOP3.LUT R0, R8, 0x7, RZ, 0xc0, !PT ;  /* 0x0000000708007812 */ /* 0x000fe200078ec0ff */
[----:B------:R-:W-:-:S03]  /*0190*/  IMAD.X R4, RZ, RZ, R2, P2 ;  /* 0x000000ffff047224 */ /* 0x000fc600010e0602 */
[----:B------:R-:W-:Y:S02]  /*01a0*/  ISETP.NE.U32.AND P0, PT, R0, RZ, PT ;  /* 0x000000ff0000720c */ /* 0x000fe40003f05070 */
[C---:B0-----:R-:W-:Y:S02]  /*01b0*/  LEA R14, P2, R3.reuse, UR6, 0x2 ;  /* 0x00000006030e7c11 */ /* 0x041fe4000f8410ff */
[----:B------:R-:W-:Y:S02]  /*01c0*/  ISETP.NE.AND.EX P0, PT, RZ, RZ, PT, P0 ;  /* 0x000000ffff00720c */ /* 0x000fe40003f05300 */
[----:B------:R-:W-:Y:S02]  /*01d0*/  LEA.HI.X R15, R3, UR7, R4, 0x2, P2 ;  /* 0x00000007030f7c11 */ /* 0x000fe400090f1404 */
[----:B------:R-:W-:-:S03]  /*01e0*/  CS2R R4, SRZ ;  /* 0x0000000000047805 */ /* 0x000fc6000001ff00 */
        /* <DEDUP_REMOVED lines=19> */
.L_x_13:
[----:B------:R-:W2:Y:S04]  /*0320*/  LDG.E R22, desc[UR4][R6.64] ;  /* 0x0000000406167981 */ /* 0x000ea8000c1e1900 */
[----:B-1----:R-:W2:Y:S01]  /*0330*/  LDG.E R20, desc[UR4][R18.64+-0x10] ;  /* 0xfffff00412147981 */ /* 0x002ea2000c1e1900 */
[----:B------:R-:W-:-:S05]  /*0340*/  IADD3 R24, P1, PT, R6, R16, RZ ;  /* 0x0000001006187210 */ /* 0x000fca0007f3e0ff */
[----:B------:R-:W-:Y:S02]  /*0350*/  IMAD.X R25, R7, 0x1, R27, P1 ;  /* 0x0000000107197824 */ /* 0x000fe400008e061b */
[----:B--2---:R-:W-:-:S05]  /*0360*/  IMAD R29, R20, R22, R21 ;  /* 0x00000016141d7224 */ /* 0x004fca00078e0215 */
[----:B------:R1:W-:Y:S04]  /*0370*/  STG.E desc[UR4][R14.64], R29 ;  /* 0x0000001d0e007986 */ /* 0x0003e8000c101904 */
[----:B------:R-:W1:Y:S04]  /*0380*/  LDG.E R21, desc[UR4][R24.64] ;  /* 0x0000000418157981 */ /* 0x000e68000c1e1900 */
[----:B------:R-:W1:Y:S02]  /*0390*/  LDG.E R20, desc[UR4][R18.64+-0xc] ;  /* 0xfffff40412147981 */ /* 0x000e64000c1e1900 */
[----:B-1----:R-:W-:Y:S01]  /*03a0*/  IMAD R29, R20, R21, R29 ;  /* 0x00000015141d7224 */ /* 0x002fe200078e021d */
[----:B------:R-:W-:-:S04]  /*03b0*/  IADD3 R20, P1, PT, R24, R16, RZ ;  /* 0x0000001018147210 */ /* 0x000fc80007f3e0ff */
[----:B------:R1:W-:Y:S01]  /*03c0*/  STG.E desc[UR4][R14.64], R29 ;  /* 0x0000001d0e007986 */ /* 0x0003e2000c101904 */
[----:B------:R-:W-:-:S03]  /*03d0*/  IMAD.X R21, R25, 0x1, R27, P1 ;  /* 0x0000000119157824 */ /* 0x000fc600008e061b */
[----:B------:R-:W1:Y:S04]  /*03e0*/  LDG.E R22, desc[UR4][R18.64+-0x8] ;  /* 0xfffff80412167981 */ /* 0x000e68000c1e1900 */
[----:B------:R-:W1:Y:S02]  /*03f0*/  LDG.E R23, desc[UR4][R20.64] ;  /* 0x0000000414177981 */ /* 0x000e64000c1e1900 */
[----:B-1----:R-:W-:Y:S01]  /*0400*/  IMAD R29, R22, R23, R29 ;  /* 0x00000017161d7224 */ /* 0x002fe200078e021d */
[----:B------:R-:W-:-:S05]  /*0410*/  IADD3 R22, P1, PT, R20, R16, RZ ;  /* 0x0000001014167210 */ /* 0x000fca0007f3e0ff */
[----:B------:R-:W-:Y:S01]  /*0420*/  IMAD.X R23, R21, 0x1, R27, P1 ;  /* 0x0000000115177824 */ /* 0x000fe200008e061b */
[----:B------:R1:W-:Y:S04]  /*0430*/  STG.E desc[UR4][R14.64], R29 ;  /* 0x0000001d0e007986 */ /* 0x0003e8000c101904 */
        /* <DEDUP_REMOVED lines=18> */
[----:B------:R-:W2:Y:S04]  /*0560*/  LDG.E R25, desc[UR4][R22.64] ;  /* 0x0000000416197981 */ /* 0x000ea8000c1e1900 */
[----:B------:R-:W2:Y:S02]  /*0570*/  LDG.E R24, desc[UR4][R18.64+0x8] ;  /* 0x0000080412187981 */ /* 0x000ea4000c1e1900 */
[----:B--2---:R-:W-:Y:S01]  /*0580*/  IMAD R20, R24, R25, R29 ;  /* 0x0000001918147224 */ /* 0x004fe200078e021d */
        /* <DEDUP_REMOVED lines=13> */
[----:B--2---:R-:W-:-:S05]  /*0660*/  IMAD R21, R21, R24, R20 ;  /* 0x0000001815157224 */ /* 0x004fca00078e0214 */
[----:B------:R1:W-:Y:S01]  /*0670*/  STG.E desc[UR4][R14.64], R21 ;  /* 0x000000150e007986 */ /* 0x0003e2000c101904 */
[----:B------:R-:W-:Y:S05]  /*0680*/  @P1 BRA `(.L_x_13) ;  /* 0xfffffffc00241947 */ /* 0x000fea000383ffff */
.L_x_12:
[----:B------:R-:W-:Y:S05]  /*0690*/  @!P0 EXIT ;  /* 0x000000000000894d */ /* 0x000fea0003800000 */
[----:B------:R-:W-:Y:S02]  /*06a0*/  ISETP.GE.U32.AND P1, PT, R0, 0x4, PT ;  /* 0x000000040000780c */ /* 0x000fe40003f26070 */
[----:B-1----:R-:W-:Y:S02]  /*06b0*/  LOP3.LUT R20, R8, 0x3, RZ, 0xc0, !PT ;  /* 0x0000000308147812 */ /* 0x002fe400078ec0ff */
[----:B------:R-:W-:Y:S02]  /*06c0*/  ISETP.GE.U32.AND.EX P1, PT, RZ, RZ, PT, P1 ;  /* 0x000000ffff00720c */ /* 0x000fe40003f26110 */
[----:B------:R-:W-:-:S04]  /*06d0*/  ISETP.NE.U32.AND P0, PT, R20, RZ, PT ;  /* 0x000000ff1400720c */ /* 0x000fc80003f05070 */
[----:B------:R-:W-:-:S07]  /*06e0*/  ISETP.NE.AND.EX P0, PT, RZ, RZ, PT, P0 ;  /* 0x000000ffff00720c */ /* 0x000fce0003f05300 */
[----:B------:R-:W-:Y:S06]  /*06f0*/  @!P1 BRA `(.L_x_14) ;  /* 0x00000000009c9947 */ /* 0x000fec0003800000 */
[----:B------:R-:W1:Y:S01]  /*0700*/  LDCU.64 UR6, c[0x0][0x388] ;  /* 0x00007100ff0677ac */ /* 0x000e620008000a00 */
[----:B------:R-:W-:Y:S01]  /*0710*/  IMAD R3, R5, R8, RZ ;  /* 0x0000000805037224 */ /* 0x000fe200078e02ff */
[C---:B------:R-:W-:Y:S01]  /*0720*/  IADD3 R0, P1, PT, R4.reuse, R12, RZ ;  /* 0x0000000c04007210 */ /* 0x040fe20007f3e0ff */
[----:B------:R-:W-:Y:S01]  /*0730*/  IMAD.MOV.U32 R11, RZ, RZ, RZ ;  /* 0x000000ffff0b7224 */ /* 0x000fe200078e00ff */
[----:B------:R-:W2:Y:S01]  /*0740*/  LDCU.64 UR8, c[0x0][0x390] ;  /* 0x00007200ff0877ac */ /* 0x000ea20008000a00 */
[C---:B------:R-:W-:Y:S02]  /*0750*/  IMAD R3, R4.reuse, R9, R3 ;  /* 0x0000000904037224 */ /* 0x040fe400078e0203 */
[----:B------:R-:W-:-:S04]  /*0760*/  IMAD.WIDE.U32 R18, R4, R8, R10 ;  /* 0x0000000804127225 */ /* 0x000fc800078e000a */
[----:B------:R-:W-:Y:S02]  /*0770*/  IMAD.X R7, R5, 0x1, R2, P1 ;  /* 0x0000000105077824 */ /* 0x000fe400008e0602 */
[----:B------:R-:W-:Y:S01]  /*0780*/  IMAD.IADD R3, R19, 0x1, R3 ;  /* 0x0000000113037824 */ /* 0x000fe200078e0203 */
[----:B-1----:R-:W-:Y:S02]  /*0790*/  LEA R6, P1, R0, UR6, 0x2 ;  /* 0x0000000600067c11 */ /* 0x002fe4000f8210ff */
[----:B--2---:R-:W-:Y:S02]  /*07a0*/  LEA R16, P2, R18, UR8, 0x2 ;  /* 0x0000000812107c11 */ /* 0x004fe4000f8410ff */
[----:B------:R-:W-:Y:S02]  /*07b0*/  LEA.HI.X R7, R0, UR7, R7, 0x2, P1 ;  /* 0x0000000700077c11 */ /* 0x000fe400088f1407 */
[----:B------:R-:W-:-:S03]  /*07c0*/  LEA.HI.X R17, R18, UR9, R3, 0x2, P2 ;  /* 0x0000000912117c11 */ /* 0x000fc600090f1403 */
[----:B------:R-:W2:Y:S04]  /*07d0*/  LDG.E R0, desc[UR4][R6.64] ;  /* 0x0000000406007981 */ /* 0x000ea8000c1e1900 */
[----:B------:R-:W2:Y:S01]  /*07e0*/  LDG.E R22, desc[UR4][R16.64] ;  /* 0x0000000410167981 */ /* 0x000ea2000c1e1900 */
[C---:B------:R-:W-:Y:S01]  /*07f0*/  IMAD.SHL.U32 R25, R8.reuse, 0x4, RZ ;  /* 0x0000000408197824 */ /* 0x040fe200078e00ff */
[----:B------:R-:W-:-:S04]  /*0800*/  SHF.L.U64.HI R3, R8, 0x2, R9 ;  /* 0x0000000208037819 */ /* 0x000fc80000010209 */
[----:B------:R-:W-:-:S05]  /*0810*/  IADD3 R18, P1, PT, R25, R16, RZ ;  /* 0x0000001019127210 */ /* 0x000fca0007f3e0ff */
[----:B------:R-:W-:Y:S02]  /*0820*/  IMAD.X R19, R3, 0x1, R17, P1 ;  /* 0x0000000103137824 */ /* 0x000fe400008e0611 */
[----:B--2---:R-:W-:-:S05]  /*0830*/  IMAD R21, R0, R22, R21 ;  /* 0x0000001600157224 */ /* 0x004fca00078e0215 */
[----:B------:R1:W-:Y:S04]  /*0840*/  STG.E desc[UR4][R14.64], R21 ;  /* 0x000000150e007986 */ /* 0x0003e8000c101904 */
[----:B------:R-:W2:Y:S04]  /*0850*/  LDG.E R24, desc[UR4][R18.64] ;  /* 0x0000000412187981 */ /* 0x000ea8000c1e1900 */
[----:B------:R-:W2:Y:S01]  /*0860*/  LDG.E R0, desc[UR4][R6.64+0x4] ;  /* 0x0000040406007981 */ /* 0x000ea2000c1e1900 */
[----:B------:R-:W-:-:S05]  /*0870*/  IADD3 R22, P1, PT, R18, R25, RZ ;  /* 0x0000001912167210 */ /* 0x000fca0007f3e0ff */
[----:B------:R-:W-:Y:S02]  /*0880*/  IMAD.X R23, R19, 0x1, R3, P1 ;  /* 0x0000000113177824 */ /* 0x000fe400008e0603 */
[----:B--2---:R-:W-:-:S05]  /*0890*/  IMAD R27, R0, R24, R21 ;  /* 0x00000018001b7224 */ /* 0x004fca00078e0215 */
[----:B------:R2:W-:Y:S04]  /*08a0*/  STG.E desc[UR4][R14.64], R27 ;  /* 0x0000001b0e007986 */ /* 0x0005e8000c101904 */
[----:B------:R-:W3:Y:S04]  /*08b0*/  LDG.E R24, desc[UR4][R22.64] ;  /* 0x0000000416187981 */ /* 0x000ee8000c1e1900 */
[----:B------:R-:W3:Y:S01]  /*08c0*/  LDG.E R0, desc[UR4][R6.64+0x8] ;  /* 0x0000080406007981 */ /* 0x000ee2000c1e1900 */
[----:B------:R-:W-:-:S05]  /*08d0*/  IADD3 R16, P1, PT, R22, R25, RZ ;  /* 0x0000001916107210 */ /* 0x000fca0007f3e0ff */
[----:B------:R-:W-:Y:S02]  /*08e0*/  IMAD.X R17, R23, 0x1, R3, P1 ;  /* 0x0000000117117824 */ /* 0x000fe400008e0603 */
[----:B---3--:R-:W-:-:S05]  /*08f0*/  IMAD R3, R0, R24, R27 ;  /* 0x0000001800037224 */ /* 0x008fca00078e021b */
[----:B------:R2:W-:Y:S04]  /*0900*/  STG.E desc[UR4][R14.64], R3 ;  /* 0x000000030e007986 */ /* 0x0005e8000c101904 */
[----:B------:R-:W1:Y:S04]  /*0910*/  LDG.E R0, desc[UR4][R6.64+0xc] ;  /* 0x00000c0406007981 */ /* 0x000e68000c1e1900 */
[----:B------:R-:W1:Y:S01]  /*0920*/  LDG.E R16, desc[UR4][R16.64] ;  /* 0x0000000410107981 */ /* 0x000e62000c1e1900 */
[----:B------:R-:W-:-:S05]  /*0930*/  IADD3 R4, P1, PT, R4, 0x4, RZ ;  /* 0x0000000404047810 */ /* 0x000fca0007f3e0ff */
[----:B------:R-:W-:Y:S02]  /*0940*/  IMAD.X R5, RZ, RZ, R5, P1 ;  /* 0x000000ffff057224 */ /* 0x000fe400008e0605 */
[----:B-1----:R-:W-:-:S05]  /*0950*/  IMAD R21, R0, R16, R3 ;  /* 0x0000001000157224 */ /* 0x002fca00078e0203 */
[----:B------:R2:W-:Y:S02]  /*0960*/  STG.E desc[UR4][R14.64], R21 ;  /* 0x000000150e007986 */ /* 0x0005e4000c101904 */
.L_x_14:
[----:B------:R-:W-:Y:S05]  /*0970*/  @!P0 EXIT ;  /* 0x000000000000894d */ /* 0x000fea0003800000 */
[----:B------:R-:W-:Y:S02]  /*0980*/  ISETP.NE.U32.AND P1, PT, R20, 0x1, PT ;  /* 0x000000011400780c */ /* 0x000fe40003f25070 */
[----:B------:R-:W-:Y:S02]  /*0990*/  LOP3.LUT R0, R8, 0x1, RZ, 0xc0, !PT ;  /* 0x0000000108007812 */ /* 0x000fe400078ec0ff */
[----:B------:R-:W-:Y:S02]  /*09a0*/  ISETP.NE.AND.EX P1, PT, RZ, RZ, PT, P1 ;  /* 0x000000ffff00720c */ /* 0x000fe40003f25310 */
[----:B------:R-:W-:-:S04]  /*09b0*/  ISETP.NE.U32.AND P0, PT, R0, 0x1, PT ;  /* 0x000000010000780c */ /* 0x000fc80003f05070 */
[----:B------:R-:W-:-:S07]  /*09c0*/  ISETP.NE.U32.AND.EX P0, PT, RZ, RZ, PT, P0 ;  /* 0x000000ffff00720c */ /* 0x000fce0003f05100 */
[----:B------:R-:W-:Y:S06]  /*09d0*/  @!P1 BRA `(.L_x_15) ;  /* 0x0000000000689947 */ /* 0x000fec0003800000 */
[----:B------:R-:W1:Y:S01]  /*09e0*/  LDCU.64 UR6, c[0x0][0x388] ;  /* 0x00007100ff0677ac */ /* 0x000e620008000a00 */
[----:B--2---:R-:W-:Y:S01]  /*09f0*/  IMAD R3, R5, R8, RZ ;  /* 0x0000000805037224 */ /* 0x004fe200078e02ff */
[C---:B------:R-:W-:Y:S01]  /*0a00*/  IADD3 R0, P1, PT, R4.reuse, R12, RZ ;  /* 0x0000000c04007210 */ /* 0x040fe20007f3e0ff */
[----:B------:R-:W-:Y:S01]  /*0a10*/  IMAD.MOV.U32 R18, RZ, RZ, R10 ;  /* 0x000000ffff127224 */ /* 0x000fe200078e000a */
[----:B------:R-:W2:Y:S01]  /*0a20*/  LDCU.64 UR8, c[0x0][0x390] ;  /* 0x00007200ff0877ac */ /* 0x000ea20008000a00 */
[----:B------:R-:W-:Y:S02]  /*0a30*/  IMAD.MOV.U32 R19, RZ, RZ, RZ ;  /* 0x000000ffff137224 */ /* 0x000fe400078e00ff */
        /* <DEDUP_REMOVED lines=10> */
[----:B------:R-:W-:-:S04]  /*0ae0*/  LEA R18, P1, R8, R16, 0x2 ;  /* 0x0000001008127211 */ /* 0x000fc800078210ff */
[----:B------:R-:W-:Y:S01]  /*0af0*/  LEA.HI.X R19, R8, R17, R9, 0x2, P1 ;  /* 0x0000001108137211 */ /* 0x000fe200008f1409 */
[----:B--2---:R-:W-:-:S05]  /*0b00*/  IMAD R3, R0, R3, R21 ;  /* 0x0000000300037224 */ /* 0x004fca00078e0215 */
[----:B------:R1:W-:Y:S04]  /*0b10*/  STG.E desc[UR4][R14.64], R3 ;  /* 0x000000030e007986 */ /* 0x0003e8000c101904 */
[----:B------:R-:W2:Y:S04]  /*0b20*/  LDG.E R0, desc[UR4][R6.64+0x4] ;  /* 0x0000040406007981 */ /* 0x000ea8000c1e1900 */
[----:B------:R-:W2:Y:S01]  /*0b30*/  LDG.E R18, desc[UR4][R18.64] ;  /* 0x0000000412127981 */ /* 0x000ea2000c1e1900 */
[----:B------:R-:W-:-:S05]  /*0b40*/  IADD3 R4, P1, PT, R4, 0x2, RZ ;  /* 0x0000000204047810 */ /* 0x000fca0007f3e0ff */
[----:B------:R-:W-:Y:S02]  /*0b50*/  IMAD.X R5, RZ, RZ, R5, P1 ;  /* 0x000000ffff057224 */ /* 0x000fe400008e0605 */
[----:B--2---:R-:W-:-:S05]  /*0b60*/  IMAD R21, R0, R18, R3 ;  /* 0x0000001200157224 */ /* 0x004fca00078e0203 */
[----:B------:R1:W-:Y:S02]  /*0b70*/  STG.E desc[UR4][R14.64], R21 ;  /* 0x000000150e007986 */ /* 0x0003e4000c101904 */
.L_x_15:
[----:B------:R-:W-:Y:S05]  /*0b80*/  @P0 EXIT ;  /* 0x000000000000094d */ /* 0x000fea0003800000 */
        /* <DEDUP_REMOVED lines=8> */
[----:B-12---:R-:W-:Y:S02]  /*0c10*/  IMAD.X R3, R5, 0x1, R2, P0 ;  /* 0x0000000105037824 */ /* 0x006fe400000e0602 */
[----:B------:R-:W-:Y:S01]  /*0c20*/  IMAD.IADD R5, R7, 0x1, R9 ;  /* 0x0000000107057824 */ /* 0x000fe200078e0209 */
[----:B---3--:R-:W-:Y:S02]  /*0c30*/  LEA R2, P0, R12, UR6, 0x2 ;  /* 0x000000060c027c11 */ /* 0x008fe4000f8010ff */
[----:B----4-:R-:W-:Y:S02]  /*0c40*/  LEA R4, P1, R6, UR8, 0x2 ;  /* 0x0000000806047c11 */ /* 0x010fe4000f8210ff */
[----:B------:R-:W-:Y:S02]  /*0c50*/  LEA.HI.X R3, R12, UR7, R3, 0x2, P0 ;  /* 0x000000070c037c11 */ /* 0x000fe400080f1403 */
[----:B------:R-:W-:-:S03]  /*0c60*/  LEA.HI.X R5, R6, UR9, R5, 0x2, P1 ;  /* 0x0000000906057c11 */ /* 0x000fc600088f1405 */
[----:B------:R-:W2:Y:S04]  /*0c70*/  LDG.E R2, desc[UR4][R2.64] ;  /* 0x0000000402027981 */ /* 0x000ea8000c1e1900 */
[----:B------:R-:W2:Y:S02]  /*0c80*/  LDG.E R4, desc[UR4][R4.64] ;  /* 0x0000000404047981 */ /* 0x000ea4000c1e1900 */
[----:B--2---:R-:W-:-:S05]  /*0c90*/  IMAD R21, R2, R4, R21 ;  /* 0x0000000402157224 */ /* 0x004fca00078e0215 */
[----:B------:R-:W-:Y:S01]  /*0ca0*/  STG.E desc[UR4][R14.64], R21 ;  /* 0x000000150e007986 */ /* 0x000fe2000c101904 */
[----:B------:R-:W-:Y:S05]  /*0cb0*/  EXIT ;  /* 0x000000000000794d */ /* 0x000fea0003800000 */
.L_x_16:
        /* <DEDUP_REMOVED lines=12> */
.L_x_23:


//--------------------- .nv.shared.reserved.0     --------------------------
	.section	.nv.shared.reserved.0,"aw",@nobits
	.weak		__nv_reservedSMEM_offset_0_alias
	.size		__nv_reservedSMEM_offset_0_alias, 0, 64
	.other		__nv_reservedSMEM_offset_0_alias,@"STO_CUDA_RESERVED_SHARED STV_DEFAULT"
__nv_reservedSMEM_offset_0_alias:
	.zero		0
	.zero		64


//--------------------- .nv.global                --------------------------
	.section	.nv.global,"aw",@nobits
.nv.global:
	.type		_ZN34_INTERNAL_da0552aa_4_k_cu_e35814156thrust24THRUST_300001_SM_1000_NS3seqE,@object
	.size		_ZN34_INTERNAL_da0552aa_4_k_cu_e35814156thrust24THRUST_300001_SM_1000_NS3seqE,(_ZN34_INTERNAL_da0552aa_4_k_cu_e35814154cuda3std3__48in_placeE - _ZN34_INTERNAL_da0552aa_4_k_cu_e35814156thrust24THRUST_300001_SM_1000_NS3seqE)
_ZN34_INTERNAL_da0552aa_4_k_cu_e35814156thrust24THRUST_300001_SM_1000_NS3seqE:
	.zero		1
	.type		_ZN34_INTERNAL_da0552aa_4_k_cu_e35814154cuda3std3__48in_placeE,@object
	.size		_ZN34_INTERNAL_da0552aa_4_k_cu_e35814154cuda3std3__48in_placeE,(_ZN34_INTERNAL_da0552aa_4_k_cu_e35814154cuda3std6ranges3__45__cpo4sizeE - _ZN34_INTERNAL_da0552aa_4_k_cu_e35814154cuda3std3__48in_placeE)
_ZN34_INTERNAL_da0552aa_4_k_cu_e35814154cuda3std3__48in_placeE:
	.zero		1
	.type		_ZN34_INTERNAL_da0552aa_4_k_cu_e35814154cuda3std6ranges3__45__cpo4sizeE,@object
	.size		_ZN34_INTERNAL_da0552aa_4_k_cu_e35814154cuda3std6ranges3__45__cpo4sizeE,(_ZN34_INTERNAL_da0552aa_4_k_cu_e35814156thrust24THRUST_300001_SM_1000_NS12placeholders2_3E - _ZN34_INTERNAL_da0552aa_4_k_cu_e35814154cuda3std6ranges3__45__cpo4sizeE)
_ZN34_INTERNAL_da0552aa_4_k_cu_e35814154cuda3std6ranges3__45__cpo4sizeE:
	.zero		1
	.type		_ZN34_INTERNAL_da0552aa_4_k_cu_e35814156thrust24THRUST_300001_SM_1000_NS12placeholders2_3E,@object
	.size		_ZN34_INTERNAL_da0552aa_4_k_cu_e35814156thrust24THRUST_300001_SM_1000_NS12placeholders2_3E,(_ZN34_INTERNAL_da0552aa_4_k_cu_e35814154cuda3std3__45__cpo6cbeginE - _ZN34_INTERNAL_da0552aa_4_k_cu_e35814156thrust24THRUST_300001_SM_1000_NS12placeholders2_3E)
_ZN34_INTERNAL_da0552aa_4_k_cu_e35814156thrust24THRUST_300001_SM_1000_NS12placeholders2_3E:
	.zero		1
	.type		_ZN34_INTERNAL_da0552aa_4_k_cu_e35814154cuda3std3__45__cpo6cbeginE,@object
	.size		_ZN34_INTERNAL_da0552aa_4_k_cu_e35814154cuda3std3__45__cpo6cbeginE,(_ZN34_INTERNAL_da0552aa_4_k_cu_e35814154cuda3std6ranges3__45__cpo6cbeginE - _ZN34_INTERNAL_da0552aa_4_k_cu_e35814154cuda3std3__45__cpo6cbeginE)
_ZN34_INTERNAL_da0552aa_4_k_cu_e35814154cuda3std3__45__cpo6cbeginE:
	.zero		1
	.type		_ZN34_INTERNAL_da0552aa_4_k_cu_e35814154cuda3std6ranges3__45__cpo6cbeginE,@object
	.size		_ZN34_INTERNAL_da0552aa_4_k_cu_e35814154cuda3std6ranges3__45__cpo6cbeginE,(_ZN34_INTERNAL_da0552aa_4_k_cu_e35814156thrust24THRUST_300001_SM_1000_NS12placeholders2_7E - _ZN34_INTERNAL_da0552aa_4_k_cu_e35814154cuda3std6ranges3__45__cpo6cbeginE)
_ZN34_INTERNAL_da0552aa_4_k_cu_e35814154cuda3std6ranges3__45__cpo6cbeginE:
	.zero		1
	.type		_ZN34_INTERNAL_da0552aa_4_k_cu_e35814156thrust24THRUST_300001_SM_1000_NS12placeholders2_7E,@object
	.size		_ZN34_INTERNAL_da0552aa_4_k_cu_e35814156thrust24THRUST_300001_SM_1000_NS12placeholders2_7E,(_ZN34_INTERNAL_da0552aa_4_k_cu_e35814154cuda3std3__45__cpo7crbeginE - _ZN34_INTERNAL_da0552aa_4_k_cu_e35814156thrust24THRUST_300001_SM_1000_NS12placeholders2_7E)
_ZN34_INTERNAL_da0552aa_4_k_cu_e35814156thrust24THRUST_300001_SM_1000_NS12placeholders2_7E:
	.zero		1
	.type		_ZN34_INTERNAL_da0552aa_4_k_cu_e35814154cuda3std3__45__cpo7crbeginE,@object
	.size		_ZN34_INTERNAL_da0552aa_4_k_cu_e35814154cuda3std3__45__cpo7crbeginE,(_ZN34_INTERNAL_da0552aa_4_k_cu_e35814154cuda3std6ranges3__45__cpo4nextE - _ZN34_INTERNAL_da0552aa_4_k_cu_e35814154cuda3std3__45__cpo7crbeginE)
_ZN34_INTERNAL_da0552aa_4_k_cu_e35814154cuda3std3__45__cpo7crbeginE:
	.zero		1
	.type		_ZN34_INTERNAL_da0552aa_4_k_cu_e35814154cuda3std6ranges3__45__cpo4nextE,@object
	.size		_ZN34_INTERNAL_da0552aa_4_k_cu_e35814154cuda3std6ranges3__45__cpo4nextE,(_ZN34_INTERNAL_da0552aa_4_k_cu_e35814154cuda3std6ranges3__45__cpo4swapE - _ZN34_INTERNAL_da0552aa_4_k_cu_e35814154cuda3std6ranges3__45__cpo4nextE)
_ZN34_INTERNAL_da0552aa_4_k_cu_e35814154cuda3std6ranges3__45__cpo4nextE:
	.zero		1
	.type		_ZN34_INTERNAL_da0552aa_4_k_cu_e35814154cuda3std6ranges3__45__cpo4swapE,@object
	.size		_ZN34_INTERNAL_da0552aa_4_k_cu_e35814154cuda3std6ranges3__45__cpo4swapE,(_ZN34_INTERNAL_da0552aa_4_k_cu_e35814156thrust24THRUST_300001_SM_1000_NS8cuda_cub10par_nosyncE - _ZN34_INTERNAL_da0552aa_4_k_cu_e35814154cuda3std6ranges3__45__cpo4swapE)
_ZN34_INTERNAL_da0552aa_4_k_cu_e35814154cuda3std6ranges3__45__cpo4swapE:
	.zero		1
	.type		_ZN34_INTERNAL_da0552aa_4_k_cu_e35814156thrust24THRUST_300001_SM_1000_NS8cuda_cub10par_nosyncE,@object
	.size		_ZN34_INTERNAL_da0552aa_4_k_cu_e35814156thrust24THRUST_300001_SM_1000_NS8cuda_cub10par_nosyncE,(_ZN34_INTERNAL_da0552aa_4_k_cu_e35814156thrust24THRUST_300001_SM_1000_NS12placeholders2_9E - _ZN34_INTERNAL_da0552aa_4_k_cu_e35814156thrust24THRUST_300001_SM_1000_NS8cuda_cub10par_nosyncE)
_ZN34_INTERNAL_da0552aa_4_k_cu_e35814156thrust24THRUST_300001_SM_1000_NS8cuda_cub10par_nosyncE:
	.zero		1
	.type		_ZN34_INTERNAL_da0552aa_4_k_cu_e35814156thrust24THRUST_300001_SM_1000_NS12placeholders2_9E,@object
	.size		_ZN34_INTERNAL_da0552aa_4_k_cu_e35814156thrust24THRUST_300001_SM_1000_NS12placeholders2_9E,(_ZN34_INTERNAL_da0552aa_4_k_cu_e35814154cuda3std3__436_GLOBAL__N__da0552aa_4_k_cu_e35814156ignoreE - _ZN34_INTERNAL_da0552aa_4_k_cu_e35814156thrust24THRUST_300001_SM_1000_NS12placeholders2_9E)
_ZN34_INTERNAL_da0552aa_4_k_cu_e35814156thrust24THRUST_300001_SM_1000_NS12placeholders2_9E:
	.zero		1
	.type		_ZN34_INTERNAL_da0552aa_4_k_cu_e35814154cuda3std3__436_GLOBAL__N__da0552aa_4_k_cu_e35814156ignoreE,@object
	.size		_ZN34_INTERNAL_da0552aa_4_k_cu_e35814154cuda3std3__436_GLOBAL__N__da0552aa_4_k_cu_e35814156ignoreE,(_ZN34_INTERNAL_da0552aa_4_k_cu_e35814154cuda3std6ranges3__45__cpo4dataE - _ZN34_INTERNAL_da0552aa_4_k_cu_e35814154cuda3std3__436_GLOBAL__N__da0552aa_4_k_cu_e35814156ignoreE)
_ZN34_INTERNAL_da0552aa_4_k_cu_e35814154cuda3std3__436_GLOBAL__N__da0552aa_4_k_cu_e35814156ignoreE:
	.zero		1
	.type		_ZN34_INTERNAL_da0552aa_4_k_cu_e35814154cuda3std6ranges3__45__cpo4dataE,@object
	.size		_ZN34_INTERNAL_da0552aa_4_k_cu_e35814154cuda3std6ranges3__45__cpo4dataE,(_ZN34_INTERNAL_da0552aa_4_k_cu_e35814156thrust24THRUST_300001_SM_1000_NS12placeholders2_1E - _ZN34_INTERNAL_da0552aa_4_k_cu_e35814154cuda3std6ranges3__45__cpo4dataE)
_ZN34_INTERNAL_da0552aa_4_k_cu_e35814154cuda3std6ranges3__45__cpo4dataE:
	.zero		1
	.type		_ZN34_INTERNAL_da0552aa_4_k_cu_e35814156thrust24THRUST_300001_SM_1000_NS12placeholders2_1E,@object
	.size		_ZN34_INTERNAL_da0552aa_4_k_cu_e35814156thrust24THRUST_300001_SM_1000_NS12placeholders2_1E,(_ZN34_INTERNAL_da0552aa_4_k_cu_e35814154cuda3std3__45__cpo5beginE - _ZN34_INTERNAL_da0552aa_4_k_cu_e35814156thrust24THRUST_300001_SM_1000_NS12placeholders2_1E)
_ZN34_INTERNAL_da0552aa_4_k_cu_e35814156thrust24THRUST_300001_SM_1000_NS12placeholders2_1E:
	.zero		1
	.type		_ZN34_INTERNAL_da0552aa_4_k_cu_e35814154cuda3std3__45__cpo5beginE,@object
	.size		_ZN34_INTERNAL_da0552aa_4_k_cu_e35814154cuda3std3__45__cpo5beginE,(_ZN34_INTERNAL_da0552aa_4_k_cu_e35814154cuda3std6ranges3__45__cpo5beginE - _ZN34_INTERNAL_da0552aa_4_k_cu_e35814154cuda3std3__45__cpo5beginE)
_ZN34_INTERNAL_da0552aa_4_k_cu_e35814154cuda3std3__45__cpo5beginE:
	.zero		1
	.type		_ZN34_INTERNAL_da0552aa_4_k_cu_e35814154cuda3std6ranges3__45__cpo5beginE,@object
	.size		_ZN34_INTERNAL_da0552aa_4_k_cu_e35814154cuda3std6ranges3__45__cpo5beginE,(_ZN34_INTERNAL_da0552aa_4_k_cu_e35814156thrust24THRUST_300001_SM_1000_NS12placeholders2_5E - _ZN34_INTERNAL_da0552aa_4_k_cu_e35814154cuda3std6ranges3__45__cpo5beginE)
_ZN34_INTERNAL_da0552aa_4_k_cu_e35814154cuda3std6ranges3__45__cpo5beginE:
	.zero		1
	.type		_ZN34_INTERNAL_da0552aa_4_k_cu_e35814156thrust24THRUST_300001_SM_1000_NS12placeholders2_5E,@object
	.size		_ZN34_INTERNAL_da0552aa_4_k_cu_e35814156thrust24THRUST_300001_SM_1000_NS12placeholders2_5E,(_ZN34_INTERNAL_da0552aa_4_k_cu_e35814154cuda3std3__45__cpo6rbeginE - _ZN34_INTERNAL_da0552aa_4_k_cu_e35814156thrust24THRUST_300001_SM_1000_NS12placeholders2_5E)
_ZN34_INTERNAL_da0552aa_4_k_cu_e35814156thrust24THRUST_300001_SM_1000_NS12placeholders2_5E:
	.zero		1
	.type		_ZN34_INTERNAL_da0552aa_4_k_cu_e35814154cuda3std3__45__cpo6rbeginE,@object
	.size		_ZN34_INTERNAL_da0552aa_4_k_cu_e35814154cuda3std3__45__cpo6rbeginE,(_ZN34_INTERNAL_da0552aa_4_k_cu_e35814154cuda3std6ranges3__45__cpo7advanceE - _ZN34_INTERNAL_da0552aa_4_k_cu_e35814154cuda3std3__45__cpo6rbeginE)
_ZN34_INTERNAL_da0552aa_4_k_cu_e35814154cuda3std3__45__cpo6rbeginE:
	.zero		1
	.type		_ZN34_INTERNAL_da0552aa_4_k_cu_e35814154cuda3std6ranges3__45__cpo7advanceE,@object
	.size		_ZN34_INTERNAL_da0552aa_4_k_cu_e35814154cuda3std6ranges3__45__cpo7advanceE,(_ZN34_INTERNAL_da0552aa_4_k_cu_e35814154cuda3std3__47nulloptE - _ZN34_INTERNAL_da0552aa_4_k_cu_e35814154cuda3std6ranges3__45__cpo7advanceE)
_ZN34_INTERNAL_da0552aa_4_k_cu_e35814154cuda3std6ranges3__45__cpo7advanceE:
	.zero		1
	.type		_ZN34_INTERNAL_da0552aa_4_k_cu_e35814154cuda3std3__47nulloptE,@object
	.size		_ZN34_INTERNAL_da0552aa_4_k_cu_e35814154cuda3std3__47nulloptE,(_ZN34_INTERNAL_da0552aa_4_k_cu_e35814154cuda3std6ranges3__45__cpo8distanceE - _ZN34_INTERNAL_da0552aa_4_k_cu_e35814154cuda3std3__47nulloptE)
_ZN34_INTERNAL_da0552aa_4_k_cu_e35814154cuda3std3__47nulloptE:
	.zero		1
	.type		_ZN34_INTERNAL_da0552aa_4_k_cu_e35814154cuda3std6ranges3__45__cpo8distanceE,@object
	.size		_ZN34_INTERNAL_da0552aa_4_k_cu_e35814154cuda3std6ranges3__45__cpo8distanceE,(_ZN34_INTERNAL_da0552aa_4_k_cu_e35814156thrust24THRUST_300001_SM_1000_NS12placeholders3_10E - _ZN34_INTERNAL_da0552aa_4_k_cu_e35814154cuda3std6ranges3__45__cpo8distanceE)
_ZN34_INTERNAL_da0552aa_4_k_cu_e35814154cuda3std6ranges3__45__cpo8distanceE:
	.zero		1
	.type		_ZN34_INTERNAL_da0552aa_4_k_cu_e35814156thrust24THRUST_300001_SM_1000_NS12placeholders3_10E,@object
	.size		_ZN34_INTERNAL_da0552aa_4_k_cu_e35814156thrust24THRUST_300001_SM_1000_NS12placeholders3_10E,(_ZN34_INTERNAL_da0552aa_4_k_cu_e35814154cuda3std3__419piecewise_constructE - _ZN34_INTERNAL_da0552aa_4_k_cu_e35814156thrust24THRUST_300001_SM_1000_NS12placeholders3_10E)
_ZN34_INTERNAL_da0552aa_4_k_cu_e35814156thrust24THRUST_300001_SM_1000_NS12placeholders3_10E:
	.zero		1
	.type		_ZN34_INTERNAL_da0552aa_4_k_cu_e35814154cuda3std3__419piecewise_constructE,@object
	.size		_ZN34_INTERNAL_da0552aa_4_k_cu_e35814154cuda3std3__419piecewise_constructE,(_ZN34_INTERNAL_da0552aa_4_k_cu_e35814154cuda3std6ranges3__45__cpo5cdataE - _ZN34_INTERNAL_da0552aa_4_k_cu_e35814154cuda3std3__419piecewise_constructE)
_ZN34_INTERNAL_da0552aa_4_k_cu_e35814154cuda3std3__419piecewise_constructE:
	.zero		1
	.type		_ZN34_INTERNAL_da0552aa_4_k_cu_e35814154cuda3std6ranges3__45__cpo5cdataE,@object
	.size		_ZN34_INTERNAL_da0552aa_4_k_cu_e35814154cuda3std6ranges3__45__cpo5cdataE,(_ZN34_INTERNAL_da0552aa_4_k_cu_e35814156thrust24THRUST_300001_SM_1000_NS12placeholders2_2E - _ZN34_INTERNAL_da0552aa_4_k_cu_e35814154cuda3std6ranges3__45__cpo5cdataE)
_ZN34_INTERNAL_da0552aa_4_k_cu_e35814154cuda3std6ranges3__45__cpo5cdataE:
	.zero		1
	.type		_ZN34_INTERNAL_da0552aa_4_k_cu_e35814156thrust24THRUST_300001_SM_1000_NS12placeholders2_2E,@object
	.size		_ZN34_INTERNAL_da0552aa_4_k_cu_e35814156thrust24THRUST_300001_SM_1000_NS12placeholders2_2E,(_ZN34_INTERNAL_da0552aa_4_k_cu_e35814154cuda3std3__45__cpo3endE - _ZN34_INTERNAL_da0552aa_4_k_cu_e35814156thrust24THRUST_300001_SM_1000_NS12placeholders2_2E)
_ZN34_INTERNAL_da0552aa_4_k_cu_e35814156thrust24THRUST_300001_SM_1000_NS12placeholders2_2E:
	.zero		1
	.type		_ZN34_INTERNAL_da0552aa_4_k_cu_e35814154cuda3std3__45__cpo3endE,@object
	.size		_ZN34_INTERNAL_da0552aa_4_k_cu_e35814154cuda3std3__45__cpo3endE,(_ZN34_INTERNAL_da0552aa_4_k_cu_e35814154cuda3std6ranges3__45__cpo3endE - _ZN34_INTERNAL_da0552aa_4_k_cu_e35814154cuda3std3__45__cpo3endE)
_ZN34_INTERNAL_da0552aa_4_k_cu_e35814154cuda3std3__45__cpo3endE:
	.zero		1
	.type		_ZN34_INTERNAL_da0552aa_4_k_cu_e35814154cuda3std6ranges3__45__cpo3endE,@object
	.size		_ZN34_INTERNAL_da0552aa_4_k_cu_e35814154cuda3std6ranges3__45__cpo3endE,(_ZN34_INTERNAL_da0552aa_4_k_cu_e35814156thrust24THRUST_300001_SM_1000_NS12placeholders2_6E - _ZN34_INTERNAL_da0552aa_4_k_cu_e35814154cuda3std6ranges3__45__cpo3endE)
_ZN34_INTERNAL_da0552aa_4_k_cu_e35814154cuda3std6ranges3__45__cpo3endE:
	.zero		1
	.type		_ZN34_INTERNAL_da0552aa_4_k_cu_e35814156thrust24THRUST_300001_SM_1000_NS12placeholders2_6E,@object
	.size		_ZN34_INTERNAL_da0552aa_4_k_cu_e35814156thrust24THRUST_300001_SM_1000_NS12placeholders2_6E,(_ZN34_INTERNAL_da0552aa_4_k_cu_e35814154cuda3std3__45__cpo4rendE - _ZN34_INTERNAL_da0552aa_4_k_cu_e35814156thrust24THRUST_300001_SM_1000_NS12placeholders2_6E)
_ZN34_INTERNAL_da0552aa_4_k_cu_e35814156thrust24THRUST_300001_SM_1000_NS12placeholders2_6E:
	.zero		1
	.type		_ZN34_INTERNAL_da0552aa_4_k_cu_e35814154cuda3std3__45__cpo4rendE,@object
	.size		_ZN34_INTERNAL_da0552aa_4_k_cu_e35814154cuda3std3__45__cpo4rendE,(_ZN34_INTERNAL_da0552aa_4_k_cu_e35814154cuda3std6ranges3__45__cpo9iter_swapE - _ZN34_INTERNAL_da0552aa_4_k_cu_e35814154cuda3std3__45__cpo4rendE)
_ZN34_INTERNAL_da0552aa_4_k_cu_e35814154cuda3std3__45__cpo4rendE:
	.zero		1
	.type		_ZN34_INTERNAL_da0552aa_4_k_cu_e35814154cuda3std6ranges3__45__cpo9iter_swapE,@object
	.size		_ZN34_INTERNAL_da0552aa_4_k_cu_e35814154cuda3std6ranges3__45__cpo9iter_swapE,(_ZN34_INTERNAL_da0552aa_4_k_cu_e35814154cuda3std3__48unexpectE - _ZN34_INTERNAL_da0552aa_4_k_cu_e35814154cuda3std6ranges3__45__cpo9iter_swapE)
_ZN34_INTERNAL_da0552aa_4_k_cu_e35814154cuda3std6ranges3__45__cpo9iter_swapE:
	.zero		1
	.type		_ZN34_INTERNAL_da0552aa_4_k_cu_e35814154cuda3std3__48unexpectE,@object
	.size		_ZN34_INTERNAL_da0552aa_4_k_cu_e35814154cuda3std3__48unexpectE,(_ZN34_INTERNAL_da0552aa_4_k_cu_e35814156thrust24THRUST_300001_SM_1000_NS8cuda_cub3parE - _ZN34_INTERNAL_da0552aa_4_k_cu_e35814154cuda3std3__48unexpectE)
_ZN34_INTERNAL_da0552aa_4_k_cu_e35814154cuda3std3__48unexpectE:
	.zero		1
	.type		_ZN34_INTERNAL_da0552aa_4_k_cu_e35814156thrust24THRUST_300001_SM_1000_NS8cuda_cub3parE,@object
	.size		_ZN34_INTERNAL_da0552aa_4_k_cu_e35814156thrust24THRUST_300001_SM_1000_NS8cuda_cub3parE,(_ZN34_INTERNAL_da0552aa_4_k_cu_e35814156thrust24THRUST_300001_SM_1000_NS12placeholders2_4E - _ZN34_INTERNAL_da0552aa_4_k_cu_e35814156thrust24THRUST_300001_SM_1000_NS8cuda_cub3parE)
_ZN34_INTERNAL_da0552aa_4_k_cu_e35814156thrust24THRUST_300001_SM_1000_NS8cuda_cub3parE:
	.zero		1
	.type		_ZN34_INTERNAL_da0552aa_4_k_cu_e35814156thrust24THRUST_300001_SM_1000_NS12placeholders2_4E,@object
	.size		_ZN34_INTERNAL_da0552aa_4_k_cu_e35814156thrust24THRUST_300001_SM_1000_NS12placeholders2_4E,(_ZN34_INTERNAL_da0552aa_4_k_cu_e35814154cuda3std3__45__cpo4cendE - _ZN34_INTERNAL_da0552aa_4_k_cu_e35814156thrust24THRUST_300001_SM_1000_NS12placeholders2_4E)
_ZN34_INTERNAL_da0552aa_4_k_cu_e35814156thrust24THRUST_300001_SM_1000_NS12placeholders2_4E:
	.zero		1
	.type		_ZN34_INTERNAL_da0552aa_4_k_cu_e35814154cuda3std3__45__cpo4cendE,@object
	.size		_ZN34_INTERNAL_da0552aa_4_k_cu_e35814154cuda3std3__45__cpo4cendE,(_ZN34_INTERNAL_da0552aa_4_k_cu_e35814154cuda3std6ranges3__45__cpo4cendE - _ZN34_INTERNAL_da0552aa_4_k_cu_e35814154cuda3std3__45__cpo4cendE)
_ZN34_INTERNAL_da0552aa_4_k_cu_e35814154cuda3std3__45__cpo4cendE:
	.zero		1
	.type		_ZN34_INTERNAL_da0552aa_4_k_cu_e35814154cuda3std6ranges3__45__cpo4cendE,@object
	.size		_ZN34_INTERNAL_da0552aa_4_k_cu_e35814154cuda3std6ranges3__45__cpo4cendE,(_ZN34_INTERNAL_da0552aa_4_k_cu_e35814154cuda3std3__420unreachable_sentinelE - _ZN34_INTERNAL_da0552aa_4_k_cu_e35814154cuda3std6ranges3__45__cpo4cendE)
_ZN34_INTERNAL_da0552aa_4_k_cu_e35814154cuda3std6ranges3__45__cpo4cendE:
	.zero		1
	.type		_ZN34_INTERNAL_da0552aa_4_k_cu_e35814154cuda3std3__420unreachable_sentinelE,@object
	.size		_ZN34_INTERNAL_da0552aa_4_k_cu_e35814154cuda3std3__420unreachable_sentinelE,(_ZN34_INTERNAL_da0552aa_4_k_cu_e35814154cuda3std6ranges3__45__cpo5ssizeE - _ZN34_INTERNAL_da0552aa_4_k_cu_e35814154cuda3std3__420unreachable_sentinelE)
_ZN34_INTERNAL_da0552aa_4_k_cu_e35814154cuda3std3__420unreachable_sentinelE:
	.zero		1
	.type		_ZN34_INTERNAL_da0552aa_4_k_cu_e35814154cuda3std6ranges3__45__cpo5ssizeE,@object
	.size		_ZN34_INTERNAL_da0552aa_4_k_cu_e35814154cuda3std6ranges3__45__cpo5ssizeE,(_ZN34_INTERNAL_da0552aa_4_k_cu_e35814156thrust24THRUST_300001_SM_1000_NS12placeholders2_8E - _ZN34_INTERNAL_da0552aa_4_k_cu_e35814154cuda3std6ranges3__45__cpo5ssizeE)
_ZN34_INTERNAL_da0552aa_4_k_cu_e35814154cuda3std6ranges3__45__cpo5ssizeE:
	.zero		1
	.type		_ZN34_INTERNAL_da0552aa_4_k_cu_e35814156thrust24THRUST_300001_SM_1000_NS12placeholders2_8E,@object
	.size		_ZN34_INTERNAL_da0552aa_4_k_cu_e35814156thrust24THRUST_300001_SM_1000_NS12placeholders2_8E,(_ZN34_INTERNAL_da0552aa_4_k_cu_e35814154cuda3std3__45__cpo5crendE - _ZN34_INTERNAL_da0552aa_4_k_cu_e35814156thrust24THRUST_300001_SM_1000_NS12placeholders2_8E)
_ZN34_INTERNAL_da0552aa_4_k_cu_e35814156thrust24THRUST_300001_SM_1000_NS12placeholders2_8E:
	.zero		1
	.type		_ZN34_INTERNAL_da0552aa_4_k_cu_e35814154cuda3std3__45__cpo5crendE,@object
	.size		_ZN34_INTERNAL_da0552aa_4_k_cu_e35814154cuda3std3__45__cpo5crendE,(_ZN34_INTERNAL_da0552aa_4_k_cu_e35814154cuda3std6ranges3__45__cpo4prevE - _ZN34_INTERNAL_da0552aa_4_k_cu_e35814154cuda3std3__45__cpo5crendE)
_ZN34_INTERNAL_da0552aa_4_k_cu_e35814154cuda3std3__45__cpo5crendE:
	.zero		1
	.type		_ZN34_INTERNAL_da0552aa_4_k_cu_e35814154cuda3std6ranges3__45__cpo4prevE,@object
	.size		_ZN34_INTERNAL_da0552aa_4_k_cu_e35814154cuda3std6ranges3__45__cpo4prevE,(_ZN34_INTERNAL_da0552aa_4_k_cu_e35814154cuda3std6ranges3__45__cpo9iter_moveE - _ZN34_INTERNAL_da0552aa_4_k_cu_e35814154cuda3std6ranges3__45__cpo4prevE)
_ZN34_INTERNAL_da0552aa_4_k_cu_e35814154cuda3std6ranges3__45__cpo4prevE:
	.zero		1
	.type		_ZN34_INTERNAL_da0552aa_4_k_cu_e35814154cuda3std6ranges3__45__cpo9iter_moveE,@object
	.size		_ZN34_INTERNAL_da0552aa_4_k_cu_e35814154cuda3std6ranges3__45__cpo9iter_moveE,(_ZN34_INTERNAL_da0552aa_4_k_cu_e35814156thrust24THRUST_300001_SM_1000_NS6system6detail10sequential3seqE - _ZN34_INTERNAL_da0552aa_4_k_cu_e35814154cuda3std6ranges3__45__cpo9iter_moveE)
_ZN34_INTERNAL_da0552aa_4_k_cu_e35814154cuda3std6ranges3__45__cpo9iter_moveE:
	.zero		1
	.type		_ZN34_INTERNAL_da0552aa_4_k_cu_e35814156thrust24THRUST_300001_SM_1000_NS6system6detail10sequential3seqE,@object
	.size		_ZN34_INTERNAL_da0552aa_4_k_cu_e35814156thrust24THRUST_300001_SM_1000_NS6system6detail10sequential3seqE,(.L_31 - _ZN34_INTERNAL_da0552aa_4_k_cu_e35814156thrust24THRUST_300001_SM_1000_NS6system6detail10sequential3seqE)
_ZN34_INTERNAL_da0552aa_4_k_cu_e35814156thrust24THRUST_300001_SM_1000_NS6system6detail10sequential3seqE:
	.zero		1
.L_31:


//--------------------- .nv.constant0._ZN3cub18CUB_300001_SM_10006detail8for_each13static_kernelINS2_12policy_hub_t12policy_500_tEmN6thrust24THRUST_300001_SM_1000_NS8cuda_cub20__uninitialized_fill7functorINS7_10device_ptrIfEEfEEEEvT0_T1_ --------------------------
	.section	.nv.constant0._ZN3cub18CUB_300001_SM_10006detail8for_each13static_kernelINS2_12policy_hub_t12policy_500_tEmN6thrust24THRUST_300001_SM_1000_NS8cuda_cub20__uninitialized_fill7functorINS7_10device_ptrIfEEfEEEEvT0_T1_,"a",@progbits
	.sectionflags	@""
	.align	4
.nv.constant0._ZN3cub18CUB_300001_SM_10006detail8for_each13static_kernelINS2_12policy_hub_t12policy_500_tEmN6thrust24THRUST_300001_SM_1000_NS8cuda_cub20__uninitialized_fill7functorINS7_10device_ptrIfEEfEEEEvT0_T1_:
	.zero		920


//--------------------- .nv.constant0._ZN3cub18CUB_300001_SM_10006detail8for_each13static_kernelINS2_12policy_hub_t12policy_500_tEmN6thrust24THRUST_300001_SM_1000_NS8cuda_cub20__uninitialized_fill7functorINS7_10device_ptrIiEEiEEEEvT0_T1_ --------------------------
	.section	.nv.constant0._ZN3cub18CUB_300001_SM_10006detail8for_each13static_kernelINS2_12policy_hub_t12policy_500_tEmN6thrust24THRUST_300001_SM_1000_NS8cuda_cub20__uninitialized_fill7functorINS7_10device_ptrIiEEiEEEEvT0_T1_,"a",@progbits
	.sectionflags	@""
	.align	4
.nv.constant0._ZN3cub18CUB_300001_SM_10006detail8for_each13static_kernelINS2_12policy_hub_t12policy_500_tEmN6thrust24THRUST_300001_SM_1000_NS8cuda_cub20__uninitialized_fill7functorINS7_10device_ptrIiEEiEEEEvT0_T1_:
	.zero		920


//--------------------- .nv.constant0._ZN3cub18CUB_300001_SM_10006detail11EmptyKernelIvEEvv --------------------------
	.section	.nv.constant0._ZN3cub18CUB_300001_SM_10006detail11EmptyKernelIvEEvv,"a",@progbits
	.sectionflags	@""
	.align	4
.nv.constant0._ZN3cub18CUB_300001_SM_10006detail11EmptyKernelIvEEvv:
	.zero		896


//--------------------- .nv.constant0._Z15matrixAddKernelIfEvPT_PKS0_S3_m --------------------------
	.section	.nv.constant0._Z15matrixAddKernelIfEvPT_PKS0_S3_m,"a",@progbits
	.sectionflags	@""
	.align	4
.nv.constant0._Z15matrixAddKernelIfEvPT_PKS0_S3_m:
	.zero		928


//--------------------- .nv.constant0._Z15matrixMulKernelIfEvPT_PKS0_S3_m --------------------------
	.section	.nv.constant0._Z15matrixMulKernelIfEvPT_PKS0_S3_m,"a",@progbits
	.sectionflags	@""
	.align	4
.nv.constant0._Z15matrixMulKernelIfEvPT_PKS0_S3_m:
	.zero		928


//--------------------- .nv.constant0._Z15matrixAddKernelIiEvPT_PKS0_S3_m --------------------------
	.section	.nv.constant0._Z15matrixAddKernelIiEvPT_PKS0_S3_m,"a",@progbits
	.sectionflags	@""
	.align	4
.nv.constant0._Z15matrixAddKernelIiEvPT_PKS0_S3_m:
	.zero		928


//--------------------- .nv.constant0._Z15matrixMulKernelIiEvPT_PKS0_S3_m --------------------------
	.section	.nv.constant0._Z15matrixMulKernelIiEvPT_PKS0_S3_m,"a",@progbits
	.sectionflags	@""
	.align	4
.nv.constant0._Z15matrixMulKernelIiEvPT_PKS0_S3_m:
	.zero		928


//--------------------- SYMBOLS --------------------------

	.type		.nv.reservedSmem.offset0,@object
	.size		.nv.reservedSmem.offset0,0x4
